	.headerflags	@"EF_CUDA_TEXMODE_UNIFIED EF_CUDA_64BIT_ADDRESS EF_CUDA_SM86 EF_CUDA_VIRTUAL_SM(EF_CUDA_SM86)"
	.elftype	@"ET_EXEC"


//--------------------- .nv.info                  --------------------------
	.section	.nv.info,"",@"SHT_CUDA_INFO"
	.align	4


	//----- nvinfo : EIATTR_REGCOUNT
	.align		4
        /*0000*/ 	.byte	0x04, 0x2f
        /*0002*/ 	.short	(.L_1 - .L_0)
	.align		4
.L_0:
        /*0004*/ 	.word	index@(tvmgen_default_fused_multiply_strided_slice_negative_strided_slice_concatenate_multiply_add_exp_98b283a43dfeffd8__kernel)
        /*0008*/ 	.word	0x00000012


	//----- nvinfo : EIATTR_FRAME_SIZE
	.align		4
.L_1:
        /*000c*/ 	.byte	0x04, 0x11
        /*000e*/ 	.short	(.L_3 - .L_2)
	.align		4
.L_2:
        /*0010*/ 	.word	index@(tvmgen_default_fused_multiply_strided_slice_negative_strided_slice_concatenate_multiply_add_exp_98b283a43dfeffd8__kernel)
        /*0014*/ 	.word	0x00000000


	//----- nvinfo : EIATTR_REGCOUNT
	.align		4
.L_3:
        /*0018*/ 	.byte	0x04, 0x2f
        /*001a*/ 	.short	(.L_5 - .L_4)
	.align		4
.L_4:
        /*001c*/ 	.word	index@(tvmgen_default_fused_nn_dense_2_kernel)
        /*0020*/ 	.word	0x0000003f


	//----- nvinfo : EIATTR_FRAME_SIZE
	.align		4
.L_5:
        /*0024*/ 	.byte	0x04, 0x11
        /*0026*/ 	.short	(.L_7 - .L_6)
	.align		4
.L_6:
        /*0028*/ 	.word	index@(tvmgen_default_fused_nn_dense_2_kernel)
        /*002c*/ 	.word	0x00000000


	//----- nvinfo : EIATTR_REGCOUNT
	.align		4
.L_7:
        /*0030*/ 	.byte	0x04, 0x2f
        /*0032*/ 	.short	(.L_9 - .L_8)
	.align		4
.L_8:
        /*0034*/ 	.word	index@(tvmgen_default_fused_nn_dense_4_kernel)
        /*0038*/ 	.word	0x0000003f


	//----- nvinfo : EIATTR_FRAME_SIZE
	.align		4
.L_9:
        /*003c*/ 	.byte	0x04, 0x11
        /*003e*/ 	.short	(.L_11 - .L_10)
	.align		4
.L_10:
        /*0040*/ 	.word	index@(tvmgen_default_fused_nn_dense_4_kernel)
        /*0044*/ 	.word	0x00000000


	//----- nvinfo : EIATTR_REGCOUNT
	.align		4
.L_11:
        /*0048*/ 	.byte	0x04, 0x2f
        /*004a*/ 	.short	(.L_13 - .L_12)
	.align		4
.L_12:
        /*004c*/ 	.word	index@(tvmgen_default_fused_nn_softmax_kernel_1)
        /*0050*/ 	.word	0x0000000e


	//----- nvinfo : EIATTR_FRAME_SIZE
	.align		4
.L_13:
        /*0054*/ 	.byte	0x04, 0x11
        /*0056*/ 	.short	(.L_15 - .L_14)
	.align		4
.L_14:
        /*0058*/ 	.word	index@(tvmgen_default_fused_nn_softmax_kernel_1)
        /*005c*/ 	.word	0x00000000


	//----- nvinfo : EIATTR_REGCOUNT
	.align		4
.L_15:
        /*0060*/ 	.byte	0x04, 0x2f
        /*0062*/ 	.short	(.L_17 - .L_16)
	.align		4
.L_16:
        /*0064*/ 	.word	index@(tvmgen_default_fused_nn_softmax_kernel_2)
        /*0068*/ 	.word	0x0000003e


	//----- nvinfo : EIATTR_FRAME_SIZE
	.align		4
.L_17:
        /*006c*/ 	.byte	0x04, 0x11
        /*006e*/ 	.short	(.L_19 - .L_18)
	.align		4
.L_18:
        /*0070*/ 	.word	index@(tvmgen_default_fused_nn_softmax_kernel_2)
        /*0074*/ 	.word	0x00000000


	//----- nvinfo : EIATTR_REGCOUNT
	.align		4
.L_19:
        /*0078*/ 	.byte	0x04, 0x2f
        /*007a*/ 	.short	(.L_21 - .L_20)
	.align		4
.L_20:
        /*007c*/ 	.word	index@(tvmgen_default_fused_reshape_1_kernel)
        /*0080*/ 	.word	0x00000011


	//----- nvinfo : EIATTR_FRAME_SIZE
	.align		4
.L_21:
        /*0084*/ 	.byte	0x04, 0x11
        /*0086*/ 	.short	(.L_23 - .L_22)
	.align		4
.L_22:
        /*0088*/ 	.word	index@(tvmgen_default_fused_reshape_1_kernel)
        /*008c*/ 	.word	0x00000000


	//----- nvinfo : EIATTR_REGCOUNT
	.align		4
.L_23:
        /*0090*/ 	.byte	0x04, 0x2f
        /*0092*/ 	.short	(.L_25 - .L_24)
	.align		4
.L_24:
        /*0094*/ 	.word	index@(tvmgen_default_fused_nn_dense_1_kernel)
        /*0098*/ 	.word	0x0000003f


	//----- nvinfo : EIATTR_FRAME_SIZE
	.align		4
.L_25:
        /*009c*/ 	.byte	0x04, 0x11
        /*009e*/ 	.short	(.L_27 - .L_26)
	.align		4
.L_26:
        /*00a0*/ 	.word	index@(tvmgen_default_fused_nn_dense_1_kernel)
        /*00a4*/ 	.word	0x00000000


	//----- nvinfo : EIATTR_REGCOUNT
	.align		4
.L_27:
        /*00a8*/ 	.byte	0x04, 0x2f
        /*00aa*/ 	.short	(.L_29 - .L_28)
	.align		4
.L_28:
        /*00ac*/ 	.word	index@(tvmgen_default_fused_nn_dense_kernel)
        /*00b0*/ 	.word	0x0000003f


	//----- nvinfo : EIATTR_FRAME_SIZE
	.align		4
.L_29:
        /*00b4*/ 	.byte	0x04, 0x11
        /*00b6*/ 	.short	(.L_31 - .L_30)
	.align		4
.L_30:
        /*00b8*/ 	.word	index@(tvmgen_default_fused_nn_dense_kernel)
        /*00bc*/ 	.word	0x00000000


	//----- nvinfo : EIATTR_REGCOUNT
	.align		4
.L_31:
        /*00c0*/ 	.byte	0x04, 0x2f
        /*00c2*/ 	.short	(.L_33 - .L_32)
	.align		4
.L_32:
        /*00c4*/ 	.word	index@(tvmgen_default_fused_reshape_add_kernel)
        /*00c8*/ 	.word	0x0000000c


	//----- nvinfo : EIATTR_FRAME_SIZE
	.align		4
.L_33:
        /*00cc*/ 	.byte	0x04, 0x11
        /*00ce*/ 	.short	(.L_35 - .L_34)
	.align		4
.L_34:
        /*00d0*/ 	.word	index@(tvmgen_default_fused_reshape_add_kernel)
        /*00d4*/ 	.word	0x00000000


	//----- nvinfo : EIATTR_REGCOUNT
	.align		4
.L_35:
        /*00d8*/ 	.byte	0x04, 0x2f
        /*00da*/ 	.short	(.L_37 - .L_36)
	.align		4
.L_36:
        /*00dc*/ 	.word	index@(tvmgen_default_fused_reshape_kernel)
        /*00e0*/ 	.word	0x0000000c


	//----- nvinfo : EIATTR_FRAME_SIZE
	.align		4
.L_37:
        /*00e4*/ 	.byte	0x04, 0x11
        /*00e6*/ 	.short	(.L_39 - .L_38)
	.align		4
.L_38:
        /*00e8*/ 	.word	index@(tvmgen_default_fused_reshape_kernel)
        /*00ec*/ 	.word	0x00000000


	//----- nvinfo : EIATTR_REGCOUNT
	.align		4
.L_39:
        /*00f0*/ 	.byte	0x04, 0x2f
        /*00f2*/ 	.short	(.L_41 - .L_40)
	.align		4
.L_40:
        /*00f4*/ 	.word	index@(tvmgen_default_fused_sqrt_multiply_add_divide_multiply_reshape_kernel)
        /*00f8*/ 	.word	0x00000011


	//----- nvinfo : EIATTR_FRAME_SIZE
	.align		4
.L_41:
        /*00fc*/ 	.byte	0x04, 0x11
        /*00fe*/ 	.short	(.L_43 - .L_42)
	.align		4
.L_42:
        /*0100*/ 	.word	index@($__internal_3_$__cuda_sm3x_div_rn_noftz_f32_slowpath)
        /*0104*/ 	.word	0x00000000


	//----- nvinfo : EIATTR_FRAME_SIZE
	.align		4
.L_43:
        /*0108*/ 	.byte	0x04, 0x11
        /*010a*/ 	.short	(.L_45 - .L_44)
	.align		4
.L_44:
        /*010c*/ 	.word	index@($__internal_2_$__cuda_sm20_sqrt_rn_f32_slowpath)
        /*0110*/ 	.word	0x00000000


	//----- nvinfo : EIATTR_FRAME_SIZE
	.align		4
.L_45:
        /*0114*/ 	.byte	0x04, 0x11
        /*0116*/ 	.short	(.L_47 - .L_46)
	.align		4
.L_46:
        /*0118*/ 	.word	index@(tvmgen_default_fused_sqrt_multiply_add_divide_multiply_reshape_kernel)
        /*011c*/ 	.word	0x00000000


	//----- nvinfo : EIATTR_REGCOUNT
	.align		4
.L_47:
        /*0120*/ 	.byte	0x04, 0x2f
        /*0122*/ 	.short	(.L_49 - .L_48)
	.align		4
.L_48:
        /*0124*/ 	.word	index@(tvmgen_default_fused_reshape_transpose_expand_dims_tile_reshape_transpose_kernel)
        /*0128*/ 	.word	0x0000000a


	//----- nvinfo : EIATTR_FRAME_SIZE
	.align		4
.L_49:
        /*012c*/ 	.byte	0x04, 0x11
        /*012e*/ 	.short	(.L_51 - .L_50)
	.align		4
.L_50:
        /*0130*/ 	.word	index@(tvmgen_default_fused_reshape_transpose_expand_dims_tile_reshape_transpose_kernel)
        /*0134*/ 	.word	0x00000000


	//----- nvinfo : EIATTR_REGCOUNT
	.align		4
.L_51:
        /*0138*/ 	.byte	0x04, 0x2f
        /*013a*/ 	.short	(.L_53 - .L_52)
	.align		4
.L_52:
        /*013c*/ 	.word	index@(tvmgen_default_fused_reshape_transpose_kernel)
        /*0140*/ 	.word	0x0000000a


	//----- nvinfo : EIATTR_FRAME_SIZE
	.align		4
.L_53:
        /*0144*/ 	.byte	0x04, 0x11
        /*0146*/ 	.short	(.L_55 - .L_54)
	.align		4
.L_54:
        /*0148*/ 	.word	index@(tvmgen_default_fused_reshape_transpose_kernel)
        /*014c*/ 	.word	0x00000000


	//----- nvinfo : EIATTR_REGCOUNT
	.align		4
.L_55:
        /*0150*/ 	.byte	0x04, 0x2f
        /*0152*/ 	.short	(.L_57 - .L_56)
	.align		4
.L_56:
        /*0154*/ 	.word	index@(tvmgen_default_fused_nn_batch_matmul_1_kernel)
        /*0158*/ 	.word	0x000000a8


	//----- nvinfo : EIATTR_FRAME_SIZE
	.align		4
.L_57:
        /*015c*/ 	.byte	0x04, 0x11
        /*015e*/ 	.short	(.L_59 - .L_58)
	.align		4
.L_58:
        /*0160*/ 	.word	index@(tvmgen_default_fused_nn_batch_matmul_1_kernel)
        /*0164*/ 	.word	0x00000000


	//----- nvinfo : EIATTR_REGCOUNT
	.align		4
.L_59:
        /*0168*/ 	.byte	0x04, 0x2f
        /*016a*/ 	.short	(.L_61 - .L_60)
	.align		4
.L_60:
        /*016c*/ 	.word	index@(tvmgen_default_fused_nn_batch_matmul_kernel)
        /*0170*/ 	.word	0x000000a8


	//----- nvinfo : EIATTR_FRAME_SIZE
	.align		4
.L_61:
        /*0174*/ 	.byte	0x04, 0x11
        /*0176*/ 	.short	(.L_63 - .L_62)
	.align		4
.L_62:
        /*0178*/ 	.word	index@(tvmgen_default_fused_nn_batch_matmul_kernel)
        /*017c*/ 	.word	0x00000000


	//----- nvinfo : EIATTR_REGCOUNT
	.align		4
.L_63:
        /*0180*/ 	.byte	0x04, 0x2f
        /*0182*/ 	.short	(.L_65 - .L_64)
	.align		4
.L_64:
        /*0184*/ 	.word	index@(tvmgen_default_fused_reshape_where_divide_kernel)
        /*0188*/ 	.word	0x0000000e


	//----- nvinfo : EIATTR_FRAME_SIZE
	.align		4
.L_65:
        /*018c*/ 	.byte	0x04, 0x11
        /*018e*/ 	.short	(.L_67 - .L_66)
	.align		4
.L_66:
        /*0190*/ 	.word	index@(tvmgen_default_fused_reshape_where_divide_kernel)
        /*0194*/ 	.word	0x00000000


	//----- nvinfo : EIATTR_REGCOUNT
	.align		4
.L_67:
        /*0198*/ 	.byte	0x04, 0x2f
        /*019a*/ 	.short	(.L_69 - .L_68)
	.align		4
.L_68:
        /*019c*/ 	.word	index@(tvmgen_default_fused_reshape_sigmoid_multiply_reshape_multiply_reshape_kernel)
        /*01a0*/ 	.word	0x00000015


	//----- nvinfo : EIATTR_FRAME_SIZE
	.align		4
.L_69:
        /*01a4*/ 	.byte	0x04, 0x11
        /*01a6*/ 	.short	(.L_71 - .L_70)
	.align		4
.L_70:
        /*01a8*/ 	.word	index@($__internal_1_$__cuda_sm20_rcp_rn_f32_slowpath)
        /*01ac*/ 	.word	0x00000000


	//----- nvinfo : EIATTR_FRAME_SIZE
	.align		4
.L_71:
        /*01b0*/ 	.byte	0x04, 0x11
        /*01b2*/ 	.short	(.L_73 - .L_72)
	.align		4
.L_72:
        /*01b4*/ 	.word	index@(tvmgen_default_fused_reshape_sigmoid_multiply_reshape_multiply_reshape_kernel)
        /*01b8*/ 	.word	0x00000000


	//----- nvinfo : EIATTR_REGCOUNT
	.align		4
.L_73:
        /*01bc*/ 	.byte	0x04, 0x2f
        /*01be*/ 	.short	(.L_75 - .L_74)
	.align		4
.L_74:
        /*01c0*/ 	.word	index@(tvmgen_default_fused_multiply_strided_slice_negative_strided_slice_concatenate_multiply_add_res_1bda687858ca57c0__kernel)
        /*01c4*/ 	.word	0x00000012


	//----- nvinfo : EIATTR_FRAME_SIZE
	.align		4
.L_75:
        /*01c8*/ 	.byte	0x04, 0x11
        /*01ca*/ 	.short	(.L_77 - .L_76)
	.align		4
.L_76:
        /*01cc*/ 	.word	index@(tvmgen_default_fused_multiply_strided_slice_negative_strided_slice_concatenate_multiply_add_res_1bda687858ca57c0__kernel)
        /*01d0*/ 	.word	0x00000000


	//----- nvinfo : EIATTR_REGCOUNT
	.align		4
.L_77:
        /*01d4*/ 	.byte	0x04, 0x2f
        /*01d6*/ 	.short	(.L_79 - .L_78)
	.align		4
.L_78:
        /*01d8*/ 	.word	index@(tvmgen_default_fused_reshape_transpose_1_kernel)
        /*01dc*/ 	.word	0x0000000a


	//----- nvinfo : EIATTR_FRAME_SIZE
	.align		4
.L_79:
        /*01e0*/ 	.byte	0x04, 0x11
        /*01e2*/ 	.short	(.L_81 - .L_80)
	.align		4
.L_80:
        /*01e4*/ 	.word	index@(tvmgen_default_fused_reshape_transpose_1_kernel)
        /*01e8*/ 	.word	0x00000000


	//----- nvinfo : EIATTR_REGCOUNT
	.align		4
.L_81:
        /*01ec*/ 	.byte	0x04, 0x2f
        /*01ee*/ 	.short	(.L_83 - .L_82)
	.align		4
.L_82:
        /*01f0*/ 	.word	index@(tvmgen_default_fused_reshape_transpose_reshape_kernel)
        /*01f4*/ 	.word	0x0000000a


	//----- nvinfo : EIATTR_FRAME_SIZE
	.align		4
.L_83:
        /*01f8*/ 	.byte	0x04, 0x11
        /*01fa*/ 	.short	(.L_85 - .L_84)
	.align		4
.L_84:
        /*01fc*/ 	.word	index@(tvmgen_default_fused_reshape_transpose_reshape_kernel)
        /*0200*/ 	.word	0x00000000


	//----- nvinfo : EIATTR_REGCOUNT
	.align		4
.L_85:
        /*0204*/ 	.byte	0x04, 0x2f
        /*0206*/ 	.short	(.L_87 - .L_86)
	.align		4
.L_86:
        /*0208*/ 	.word	index@(tvmgen_default_fused_less_add_where_take_kernel)
        /*020c*/ 	.word	0x0000000c


	//----- nvinfo : EIATTR_FRAME_SIZE
	.align		4
.L_87:
        /*0210*/ 	.byte	0x04, 0x11
        /*0212*/ 	.short	(.L_89 - .L_88)
	.align		4
.L_88:
        /*0214*/ 	.word	index@(tvmgen_default_fused_less_add_where_take_kernel)
        /*0218*/ 	.word	0x00000000


	//----- nvinfo : EIATTR_REGCOUNT
	.align		4
.L_89:
        /*021c*/ 	.byte	0x04, 0x2f
        /*021e*/ 	.short	(.L_91 - .L_90)
	.align		4
.L_90:
        /*0220*/ 	.word	index@(tvmgen_default_fused_multiply_sum_kernel)
        /*0224*/ 	.word	0x0000003f


	//----- nvinfo : EIATTR_FRAME_SIZE
	.align		4
.L_91:
        /*0228*/ 	.byte	0x04, 0x11
        /*022a*/ 	.short	(.L_93 - .L_92)
	.align		4
.L_92:
        /*022c*/ 	.word	index@(tvmgen_default_fused_multiply_sum_kernel)
        /*0230*/ 	.word	0x00000000


	//----- nvinfo : EIATTR_REGCOUNT
	.align		4
.L_93:
        /*0234*/ 	.byte	0x04, 0x2f
        /*0236*/ 	.short	(.L_95 - .L_94)
	.align		4
.L_94:
        /*0238*/ 	.word	index@(tvmgen_default_fused_nn_dense_3_kernel)
        /*023c*/ 	.word	0x0000002e


	//----- nvinfo : EIATTR_FRAME_SIZE
	.align		4
.L_95:
        /*0240*/ 	.byte	0x04, 0x11
        /*0242*/ 	.short	(.L_97 - .L_96)
	.align		4
.L_96:
        /*0244*/ 	.word	index@(tvmgen_default_fused_nn_dense_3_kernel)
        /*0248*/ 	.word	0x00000000


	//----- nvinfo : EIATTR_REGCOUNT
	.align		4
.L_97:
        /*024c*/ 	.byte	0x04, 0x2f
        /*024e*/ 	.short	(.L_99 - .L_98)
	.align		4
.L_98:
        /*0250*/ 	.word	index@(tvmgen_default_fused_nn_softmax_kernel)
        /*0254*/ 	.word	0x0000003e


	//----- nvinfo : EIATTR_FRAME_SIZE
	.align		4
.L_99:
        /*0258*/ 	.byte	0x04, 0x11
        /*025a*/ 	.short	(.L_101 - .L_100)
	.align		4
.L_100:
        /*025c*/ 	.word	index@(tvmgen_default_fused_nn_softmax_kernel)
        /*0260*/ 	.word	0x00000000


	//----- nvinfo : EIATTR_REGCOUNT
	.align		4
.L_101:
        /*0264*/ 	.byte	0x04, 0x2f
        /*0266*/ 	.short	(.L_103 - .L_102)
	.align		4
.L_102:
        /*0268*/ 	.word	index@(tvmgen_default_fused_nn_softmax_kernel_3)
        /*026c*/ 	.word	0x00000015


	//----- nvinfo : EIATTR_FRAME_SIZE
	.align		4
.L_103:
        /*0270*/ 	.byte	0x04, 0x11
        /*0272*/ 	.short	(.L_105 - .L_104)
	.align		4
.L_104:
        /*0274*/ 	.word	index@($__internal_0_$__cuda_sm3x_div_rn_noftz_f32_slowpath)
        /*0278*/ 	.word	0x00000000


	//----- nvinfo : EIATTR_FRAME_SIZE
	.align		4
.L_105:
        /*027c*/ 	.byte	0x04, 0x11
        /*027e*/ 	.short	(.L_107 - .L_106)
	.align		4
.L_106:
        /*0280*/ 	.word	index@(tvmgen_default_fused_nn_softmax_kernel_3)
        /*0284*/ 	.word	0x00000000


	//----- nvinfo : EIATTR_MIN_STACK_SIZE
	.align		4
.L_107:
        /*0288*/ 	.byte	0x04, 0x12
        /*028a*/ 	.short	(.L_109 - .L_108)
	.align		4
.L_108:
        /*028c*/ 	.word	index@(tvmgen_default_fused_nn_softmax_kernel_3)
        /*0290*/ 	.word	0x00000000


	//----- nvinfo : EIATTR_MIN_STACK_SIZE
	.align		4
.L_109:
        /*0294*/ 	.byte	0x04, 0x12
        /*0296*/ 	.short	(.L_111 - .L_110)
	.align		4
.L_110:
        /*0298*/ 	.word	index@(tvmgen_default_fused_nn_softmax_kernel)
        /*029c*/ 	.word	0x00000000


	//----- nvinfo : EIATTR_MIN_STACK_SIZE
	.align		4
.L_111:
        /*02a0*/ 	.byte	0x04, 0x12
        /*02a2*/ 	.short	(.L_113 - .L_112)
	.align		4
.L_112:
        /*02a4*/ 	.word	index@(tvmgen_default_fused_nn_dense_3_kernel)
        /*02a8*/ 	.word	0x00000000


	//----- nvinfo : EIATTR_MIN_STACK_SIZE
	.align		4
.L_113:
        /*02ac*/ 	.byte	0x04, 0x12
        /*02ae*/ 	.short	(.L_115 - .L_114)
	.align		4
.L_114:
        /*02b0*/ 	.word	index@(tvmgen_default_fused_multiply_sum_kernel)
        /*02b4*/ 	.word	0x00000000


	//----- nvinfo : EIATTR_MIN_STACK_SIZE
	.align		4
.L_115:
        /*02b8*/ 	.byte	0x04, 0x12
        /*02ba*/ 	.short	(.L_117 - .L_116)
	.align		4
.L_116:
        /*02bc*/ 	.word	index@(tvmgen_default_fused_less_add_where_take_kernel)
        /*02c0*/ 	.word	0x00000000


	//----- nvinfo : EIATTR_MIN_STACK_SIZE
	.align		4
.L_117:
        /*02c4*/ 	.byte	0x04, 0x12
        /*02c6*/ 	.short	(.L_119 - .L_118)
	.align		4
.L_118:
        /*02c8*/ 	.word	index@(tvmgen_default_fused_reshape_transpose_reshape_kernel)
        /*02cc*/ 	.word	0x00000000


	//----- nvinfo : EIATTR_MIN_STACK_SIZE
	.align		4
.L_119:
        /*02d0*/ 	.byte	0x04, 0x12
        /*02d2*/ 	.short	(.L_121 - .L_120)
	.align		4
.L_120:
        /*02d4*/ 	.word	index@(tvmgen_default_fused_reshape_transpose_1_kernel)
        /*02d8*/ 	.word	0x00000000


	//----- nvinfo : EIATTR_MIN_STACK_SIZE
	.align		4
.L_121:
        /*02dc*/ 	.byte	0x04, 0x12
        /*02de*/ 	.short	(.L_123 - .L_122)
	.align		4
.L_122:
        /*02e0*/ 	.word	index@(tvmgen_default_fused_multiply_strided_slice_negative_strided_slice_concatenate_multiply_add_res_1bda687858ca57c0__kernel)
        /*02e4*/ 	.word	0x00000000


	//----- nvinfo : EIATTR_MIN_STACK_SIZE
	.align		4
.L_123:
        /*02e8*/ 	.byte	0x04, 0x12
        /*02ea*/ 	.short	(.L_125 - .L_124)
	.align		4
.L_124:
        /*02ec*/ 	.word	index@(tvmgen_default_fused_reshape_sigmoid_multiply_reshape_multiply_reshape_kernel)
        /*02f0*/ 	.word	0x00000000


	//----- nvinfo : EIATTR_MIN_STACK_SIZE
	.align		4
.L_125:
        /*02f4*/ 	.byte	0x04, 0x12
        /*02f6*/ 	.short	(.L_127 - .L_126)
	.align		4
.L_126:
        /*02f8*/ 	.word	index@(tvmgen_default_fused_reshape_where_divide_kernel)
        /*02fc*/ 	.word	0x00000000


	//----- nvinfo : EIATTR_MIN_STACK_SIZE
	.align		4
.L_127:
        /*0300*/ 	.byte	0x04, 0x12
        /*0302*/ 	.short	(.L_129 - .L_128)
	.align		4
.L_128:
        /*0304*/ 	.word	index@(tvmgen_default_fused_nn_batch_matmul_kernel)
        /*0308*/ 	.word	0x00000000


	//----- nvinfo : EIATTR_MIN_STACK_SIZE
	.align		4
.L_129:
        /*030c*/ 	.byte	0x04, 0x12
        /*030e*/ 	.short	(.L_131 - .L_130)
	.align		4
.L_130:
        /*0310*/ 	.word	index@(tvmgen_default_fused_nn_batch_matmul_1_kernel)
        /*0314*/ 	.word	0x00000000


	//----- nvinfo : EIATTR_MIN_STACK_SIZE
	.align		4
.L_131:
        /*0318*/ 	.byte	0x04, 0x12
        /*031a*/ 	.short	(.L_133 - .L_132)
	.align		4
.L_132:
        /*031c*/ 	.word	index@(tvmgen_default_fused_reshape_transpose_kernel)
        /*0320*/ 	.word	0x00000000


	//----- nvinfo : EIATTR_MIN_STACK_SIZE
	.align		4
.L_133:
        /*0324*/ 	.byte	0x04, 0x12
        /*0326*/ 	.short	(.L_135 - .L_134)
	.align		4
.L_134:
        /*0328*/ 	.word	index@(tvmgen_default_fused_reshape_transpose_expand_dims_tile_reshape_transpose_kernel)
        /*032c*/ 	.word	0x00000000


	//----- nvinfo : EIATTR_MIN_STACK_SIZE
	.align		4
.L_135:
        /*0330*/ 	.byte	0x04, 0x12
        /*0332*/ 	.short	(.L_137 - .L_136)
	.align		4
.L_136:
        /*0334*/ 	.word	index@(tvmgen_default_fused_sqrt_multiply_add_divide_multiply_reshape_kernel)
        /*0338*/ 	.word	0x00000000


	//----- nvinfo : EIATTR_MIN_STACK_SIZE
	.align		4
.L_137:
        /*033c*/ 	.byte	0x04, 0x12
        /*033e*/ 	.short	(.L_139 - .L_138)
	.align		4
.L_138:
        /*0340*/ 	.word	index@(tvmgen_default_fused_reshape_kernel)
        /*0344*/ 	.word	0x00000000


	//----- nvinfo : EIATTR_MIN_STACK_SIZE
	.align		4
.L_139:
        /*0348*/ 	.byte	0x04, 0x12
        /*034a*/ 	.short	(.L_141 - .L_140)
	.align		4
.L_140:
        /*034c*/ 	.word	index@(tvmgen_default_fused_reshape_add_kernel)
        /*0350*/ 	.word	0x00000000


	//----- nvinfo : EIATTR_MIN_STACK_SIZE
	.align		4
.L_141:
        /*0354*/ 	.byte	0x04, 0x12
        /*0356*/ 	.short	(.L_143 - .L_142)
	.align		4
.L_142:
        /*0358*/ 	.word	index@(tvmgen_default_fused_nn_dense_kernel)
        /*035c*/ 	.word	0x00000000


	//----- nvinfo : EIATTR_MIN_STACK_SIZE
	.align		4
.L_143:
        /*0360*/ 	.byte	0x04, 0x12
        /*0362*/ 	.short	(.L_145 - .L_144)
	.align		4
.L_144:
        /*0364*/ 	.word	index@(tvmgen_default_fused_nn_dense_1_kernel)
        /*0368*/ 	.word	0x00000000


	//----- nvinfo : EIATTR_MIN_STACK_SIZE
	.align		4
.L_145:
        /*036c*/ 	.byte	0x04, 0x12
        /*036e*/ 	.short	(.L_147 - .L_146)
	.align		4
.L_146:
        /*0370*/ 	.word	index@(tvmgen_default_fused_reshape_1_kernel)
        /*0374*/ 	.word	0x00000000


	//----- nvinfo : EIATTR_MIN_STACK_SIZE
	.align		4
.L_147:
        /*0378*/ 	.byte	0x04, 0x12
        /*037a*/ 	.short	(.L_149 - .L_148)
	.align		4
.L_148:
        /*037c*/ 	.word	index@(tvmgen_default_fused_nn_softmax_kernel_2)
        /*0380*/ 	.word	0x00000000


	//----- nvinfo : EIATTR_MIN_STACK_SIZE
	.align		4
.L_149:
        /*0384*/ 	.byte	0x04, 0x12
        /*0386*/ 	.short	(.L_151 - .L_150)
	.align		4
.L_150:
        /*0388*/ 	.word	index@(tvmgen_default_fused_nn_softmax_kernel_1)
        /*038c*/ 	.word	0x00000000


	//----- nvinfo : EIATTR_MIN_STACK_SIZE
	.align		4
.L_151:
        /*0390*/ 	.byte	0x04, 0x12
        /*0392*/ 	.short	(.L_153 - .L_152)
	.align		4
.L_152:
        /*0394*/ 	.word	index@(tvmgen_default_fused_nn_dense_4_kernel)
        /*0398*/ 	.word	0x00000000


	//----- nvinfo : EIATTR_MIN_STACK_SIZE
	.align		4
.L_153:
        /*039c*/ 	.byte	0x04, 0x12
        /*039e*/ 	.short	(.L_155 - .L_154)
	.align		4
.L_154:
        /*03a0*/ 	.word	index@(tvmgen_default_fused_nn_dense_2_kernel)
        /*03a4*/ 	.word	0x00000000


	//----- nvinfo : EIATTR_MIN_STACK_SIZE
	.align		4
.L_155:
        /*03a8*/ 	.byte	0x04, 0x12
        /*03aa*/ 	.short	(.L_157 - .L_156)
	.align		4
.L_156:
        /*03ac*/ 	.word	index@(tvmgen_default_fused_multiply_strided_slice_negative_strided_slice_concatenate_multiply_add_exp_98b283a43dfeffd8__kernel)
        /*03b0*/ 	.word	0x00000000
.L_157:


//--------------------- .nv.info.tvmgen_default_fused_nn_softmax_kernel_3 --------------------------
	.section	.nv.info.tvmgen_default_fused_nn_softmax_kernel_3,"",@"SHT_CUDA_INFO"
	.sectionflags	@""
	.align	4


	//----- nvinfo : EIATTR_CUDA_API_VERSION
	.align		4
        /*0000*/ 	.byte	0x04, 0x37
        /*0002*/ 	.short	(.L_159 - .L_158)
.L_158:
        /*0004*/ 	.word	0x0000007e


	//----- nvinfo : EIATTR_SW2861232_WAR
	.align		4
.L_159:
        /*0008*/ 	.byte	0x01, 0x35
	.zero		2


	//----- nvinfo : EIATTR_PARAM_CBANK
	.align		4
        /*000c*/ 	.byte	0x04, 0x0a
        /*000e*/ 	.short	(.L_161 - .L_160)
	.align		4
.L_160:
        /*0010*/ 	.word	index@(.nv.constant0.tvmgen_default_fused_nn_softmax_kernel_3)
        /*0014*/ 	.short	0x0160
        /*0016*/ 	.short	0x0018


	//----- nvinfo : EIATTR_CBANK_PARAM_SIZE
	.align		4
.L_161:
        /*0018*/ 	.byte	0x03, 0x19
        /*001a*/ 	.short	0x0018


	//----- nvinfo : EIATTR_KPARAM_INFO
	.align		4
        /*001c*/ 	.byte	0x04, 0x17
        /*001e*/ 	.short	(.L_163 - .L_162)
.L_162:
        /*0020*/ 	.word	0x00000000
        /*0024*/ 	.short	0x0002
        /*0026*/ 	.short	0x0010
        /*0028*/ 	.byte	0x00, 0xf0, 0x21, 0x00


	//----- nvinfo : EIATTR_KPARAM_INFO
	.align		4
.L_163:
        /*002c*/ 	.byte	0x04, 0x17
        /*002e*/ 	.short	(.L_165 - .L_164)
.L_164:
        /*0030*/ 	.word	0x00000000
        /*0034*/ 	.short	0x0001
        /*0036*/ 	.short	0x0008
        /*0038*/ 	.byte	0x00, 0xf0, 0x21, 0x00


	//----- nvinfo : EIATTR_KPARAM_INFO
	.align		4
.L_165:
        /*003c*/ 	.byte	0x04, 0x17
        /*003e*/ 	.short	(.L_167 - .L_166)
.L_166:
        /*0040*/ 	.word	0x00000000
        /*0044*/ 	.short	0x0000
        /*0046*/ 	.short	0x0000
        /*0048*/ 	.byte	0x00, 0xf0, 0x21, 0x00


	//----- nvinfo : EIATTR_MAXREG_COUNT
	.align		4
.L_167:
        /*004c*/ 	.byte	0x03, 0x1b
        /*004e*/ 	.short	0x0040


	//----- nvinfo : EIATTR_EXIT_INSTR_OFFSETS
	.align		4
        /*0050*/ 	.byte	0x04, 0x1c
        /*0052*/ 	.short	(.L_169 - .L_168)


	//   ....[0]....
.L_168:
        /*0054*/ 	.word	0x000002b0


	//----- nvinfo : EIATTR_MAX_THREADS
	.align		4
.L_169:
        /*0058*/ 	.byte	0x04, 0x05
        /*005a*/ 	.short	(.L_171 - .L_170)
.L_170:
        /*005c*/ 	.word	0x00000400
        /*0060*/ 	.word	0x00000001
        /*0064*/ 	.word	0x00000001


	//----- nvinfo : EIATTR_CRS_STACK_SIZE
	.align		4
.L_171:
        /*0068*/ 	.byte	0x04, 0x1e
        /*006a*/ 	.short	(.L_173 - .L_172)
.L_172:
        /*006c*/ 	.word	0x00000000
.L_173:


//--------------------- .nv.info.tvmgen_default_fused_nn_softmax_kernel --------------------------
	.section	.nv.info.tvmgen_default_fused_nn_softmax_kernel,"",@"SHT_CUDA_INFO"
	.sectionflags	@""
	.align	4


	//----- nvinfo : EIATTR_CUDA_API_VERSION
	.align		4
        /*0000*/ 	.byte	0x04, 0x37
        /*0002*/ 	.short	(.L_175 - .L_174)
.L_174:
        /*0004*/ 	.word	0x0000007e


	//----- nvinfo : EIATTR_SW2861232_WAR
	.align		4
.L_175:
        /*0008*/ 	.byte	0x01, 0x35
	.zero		2


	//----- nvinfo : EIATTR_PARAM_CBANK
	.align		4
        /*000c*/ 	.byte	0x04, 0x0a
        /*000e*/ 	.short	(.L_177 - .L_176)
	.align		4
.L_176:
        /*0010*/ 	.word	index@(.nv.constant0.tvmgen_default_fused_nn_softmax_kernel)
        /*0014*/ 	.short	0x0160
        /*0016*/ 	.short	0x0010


	//----- nvinfo : EIATTR_CBANK_PARAM_SIZE
	.align		4
.L_177:
        /*0018*/ 	.byte	0x03, 0x19
        /*001a*/ 	.short	0x0010


	//----- nvinfo : EIATTR_KPARAM_INFO
	.align		4
        /*001c*/ 	.byte	0x04, 0x17
        /*001e*/ 	.short	(.L_179 - .L_178)
.L_178:
        /*0020*/ 	.word	0x00000000
        /*0024*/ 	.short	0x0001
        /*0026*/ 	.short	0x0008
        /*0028*/ 	.byte	0x00, 0xf0, 0x21, 0x00


	//----- nvinfo : EIATTR_KPARAM_INFO
	.align		4
.L_179:
        /*002c*/ 	.byte	0x04, 0x17
        /*002e*/ 	.short	(.L_181 - .L_180)
.L_180:
        /*0030*/ 	.word	0x00000000
        /*0034*/ 	.short	0x0000
        /*0036*/ 	.short	0x0000
        /*0038*/ 	.byte	0x00, 0xf0, 0x21, 0x00


	//----- nvinfo : EIATTR_MAXREG_COUNT
	.align		4
.L_181:
        /*003c*/ 	.byte	0x03, 0x1b
        /*003e*/ 	.short	0x0040


	//----- nvinfo : EIATTR_EXIT_INSTR_OFFSETS
	.align		4
        /*0040*/ 	.byte	0x04, 0x1c
        /*0042*/ 	.short	(.L_183 - .L_182)


	//   ....[0]....
.L_182:
        /*0044*/ 	.word	0x000010c0


	//----- nvinfo : EIATTR_MAX_THREADS
	.align		4
.L_183:
        /*0048*/ 	.byte	0x04, 0x05
        /*004a*/ 	.short	(.L_185 - .L_184)
.L_184:
        /*004c*/ 	.word	0x00000400
        /*0050*/ 	.word	0x00000001
        /*0054*/ 	.word	0x00000001
.L_185:


//--------------------- .nv.info.tvmgen_default_fused_nn_dense_3_kernel --------------------------
	.section	.nv.info.tvmgen_default_fused_nn_dense_3_kernel,"",@"SHT_CUDA_INFO"
	.sectionflags	@""
	.align	4


	//----- nvinfo : EIATTR_CUDA_API_VERSION
	.align		4
        /*0000*/ 	.byte	0x04, 0x37
        /*0002*/ 	.short	(.L_187 - .L_186)
.L_186:
        /*0004*/ 	.word	0x0000007e


	//----- nvinfo : EIATTR_SW2861232_WAR
	.align		4
.L_187:
        /*0008*/ 	.byte	0x01, 0x35
	.zero		2


	//----- nvinfo : EIATTR_PARAM_CBANK
	.align		4
        /*000c*/ 	.byte	0x04, 0x0a
        /*000e*/ 	.short	(.L_189 - .L_188)
	.align		4
.L_188:
        /*0010*/ 	.word	index@(.nv.constant0.tvmgen_default_fused_nn_dense_3_kernel)
        /*0014*/ 	.short	0x0160
        /*0016*/ 	.short	0x0018


	//----- nvinfo : EIATTR_CBANK_PARAM_SIZE
	.align		4
.L_189:
        /*0018*/ 	.byte	0x03, 0x19
        /*001a*/ 	.short	0x0018


	//----- nvinfo : EIATTR_KPARAM_INFO
	.align		4
        /*001c*/ 	.byte	0x04, 0x17
        /*001e*/ 	.short	(.L_191 - .L_190)
.L_190:
        /*0020*/ 	.word	0x00000000
        /*0024*/ 	.short	0x0002
        /*0026*/ 	.short	0x0010
        /*0028*/ 	.byte	0x00, 0xf0, 0x21, 0x00


	//----- nvinfo : EIATTR_KPARAM_INFO
	.align		4
.L_191:
        /*002c*/ 	.byte	0x04, 0x17
        /*002e*/ 	.short	(.L_193 - .L_192)
.L_192:
        /*0030*/ 	.word	0x00000000
        /*0034*/ 	.short	0x0001
        /*0036*/ 	.short	0x0008
        /*0038*/ 	.byte	0x00, 0xf0, 0x21, 0x00


	//----- nvinfo : EIATTR_KPARAM_INFO
	.align		4
.L_193:
        /*003c*/ 	.byte	0x04, 0x17
        /*003e*/ 	.short	(.L_195 - .L_194)
.L_194:
        /*0040*/ 	.word	0x00000000
        /*0044*/ 	.short	0x0000
        /*0046*/ 	.short	0x0000
        /*0048*/ 	.byte	0x00, 0xf0, 0x21, 0x00


	//----- nvinfo : EIATTR_MAXREG_COUNT
	.align		4
.L_195:
        /*004c*/ 	.byte	0x03, 0x1b
        /*004e*/ 	.short	0x00ff


	//----- nvinfo : EIATTR_COOP_GROUP_MASK_REGIDS
	.align		4
        /*0050*/ 	.byte	0x04, 0x29
        /*0052*/ 	.short	(.L_197 - .L_196)


	//   ....[0]....
.L_196:
        /*0054*/ 	.word	0x05000003


	//   ....[1]....
        /*0058*/ 	.word	0x05000003


	//   ....[2]....
        /*005c*/ 	.word	0x05000003


	//   ....[3]....
        /*0060*/ 	.word	0x05000003


	//   ....[4]....
        /*0064*/ 	.word	0x05000003


	//   ....[5]....
        /*0068*/ 	.word	0x05000002


	//----- nvinfo : EIATTR_COOP_GROUP_INSTR_OFFSETS
	.align		4
.L_197:
        /*006c*/ 	.byte	0x04, 0x28
        /*006e*/ 	.short	(.L_199 - .L_198)


	//   ....[0]....
.L_198:
        /*0070*/ 	.word	0x000004b0


	//   ....[1]....
        /*0074*/ 	.word	0x000004d0


	//   ....[2]....
        /*0078*/ 	.word	0x00000500


	//   ....[3]....
        /*007c*/ 	.word	0x00000520


	//   ....[4]....
        /*0080*/ 	.word	0x00000550


	//   ....[5]....
        /*0084*/ 	.word	0x000005b0


	//----- nvinfo : EIATTR_EXIT_INSTR_OFFSETS
	.align		4
.L_199:
        /*0088*/ 	.byte	0x04, 0x1c
        /*008a*/ 	.short	(.L_201 - .L_200)


	//   ....[0]....
.L_200:
        /*008c*/ 	.word	0x000005f0


	//   ....[1]....
        /*0090*/ 	.word	0x00000650


	//----- nvinfo : EIATTR_MAX_THREADS
	.align		4
.L_201:
        /*0094*/ 	.byte	0x04, 0x05
        /*0096*/ 	.short	(.L_203 - .L_202)
.L_202:
        /*0098*/ 	.word	0x00000040
        /*009c*/ 	.word	0x00000001
        /*00a0*/ 	.word	0x00000001
.L_203:


//--------------------- .nv.info.tvmgen_default_fused_multiply_sum_kernel --------------------------
	.section	.nv.info.tvmgen_default_fused_multiply_sum_kernel,"",@"SHT_CUDA_INFO"
	.sectionflags	@""
	.align	4


	//----- nvinfo : EIATTR_CUDA_API_VERSION
	.align		4
        /*0000*/ 	.byte	0x04, 0x37
        /*0002*/ 	.short	(.L_205 - .L_204)
.L_204:
        /*0004*/ 	.word	0x0000007e


	//----- nvinfo : EIATTR_SW2861232_WAR
	.align		4
.L_205:
        /*0008*/ 	.byte	0x01, 0x35
	.zero		2


	//----- nvinfo : EIATTR_PARAM_CBANK
	.align		4
        /*000c*/ 	.byte	0x04, 0x0a
        /*000e*/ 	.short	(.L_207 - .L_206)
	.align		4
.L_206:
        /*0010*/ 	.word	index@(.nv.constant0.tvmgen_default_fused_multiply_sum_kernel)
        /*0014*/ 	.short	0x0160
        /*0016*/ 	.short	0x0010


	//----- nvinfo : EIATTR_CBANK_PARAM_SIZE
	.align		4
.L_207:
        /*0018*/ 	.byte	0x03, 0x19
        /*001a*/ 	.short	0x0010


	//----- nvinfo : EIATTR_KPARAM_INFO
	.align		4
        /*001c*/ 	.byte	0x04, 0x17
        /*001e*/ 	.short	(.L_209 - .L_208)
.L_208:
        /*0020*/ 	.word	0x00000000
        /*0024*/ 	.short	0x0001
        /*0026*/ 	.short	0x0008
        /*0028*/ 	.byte	0x00, 0xf0, 0x21, 0x00


	//----- nvinfo : EIATTR_KPARAM_INFO
	.align		4
.L_209:
        /*002c*/ 	.byte	0x04, 0x17
        /*002e*/ 	.short	(.L_211 - .L_210)
.L_210:
        /*0030*/ 	.word	0x00000000
        /*0034*/ 	.short	0x0000
        /*0036*/ 	.short	0x0000
        /*0038*/ 	.byte	0x00, 0xf0, 0x21, 0x00


	//----- nvinfo : EIATTR_MAXREG_COUNT
	.align		4
.L_211:
        /*003c*/ 	.byte	0x03, 0x1b
        /*003e*/ 	.short	0x0040


	//----- nvinfo : EIATTR_COOP_GROUP_MASK_REGIDS
	.align		4
        /*0040*/ 	.byte	0x04, 0x29
        /*0042*/ 	.short	(.L_213 - .L_212)


	//   ....[0]....
.L_212:
        /*0044*/ 	.word	0x05000000


	//   ....[1]....
        /*0048*/ 	.word	0x05000000


	//   ....[2]....
        /*004c*/ 	.word	0x05000000


	//   ....[3]....
        /*0050*/ 	.word	0x05000000


	//   ....[4]....
        /*0054*/ 	.word	0x05000000


	//   ....[5]....
        /*0058*/ 	.word	0x05000000


	//----- nvinfo : EIATTR_COOP_GROUP_INSTR_OFFSETS
	.align		4
.L_213:
        /*005c*/ 	.byte	0x04, 0x28
        /*005e*/ 	.short	(.L_215 - .L_214)


	//   ....[0]....
.L_214:
        /*0060*/ 	.word	0x000008a0


	//   ....[1]....
        /*0064*/ 	.word	0x000008c0


	//   ....[2]....
        /*0068*/ 	.word	0x000008e0


	//   ....[3]....
        /*006c*/ 	.word	0x00000900


	//   ....[4]....
        /*0070*/ 	.word	0x00000930


	//   ....[5]....
        /*0074*/ 	.word	0x00000960


	//----- nvinfo : EIATTR_EXIT_INSTR_OFFSETS
	.align		4
.L_215:
        /*0078*/ 	.byte	0x04, 0x1c
        /*007a*/ 	.short	(.L_217 - .L_216)


	//   ....[0]....
.L_216:
        /*007c*/ 	.word	0x00000970


	//   ....[1]....
        /*0080*/ 	.word	0x000009b0


	//----- nvinfo : EIATTR_MAX_THREADS
	.align		4
.L_217:
        /*0084*/ 	.byte	0x04, 0x05
        /*0086*/ 	.short	(.L_219 - .L_218)
.L_218:
        /*0088*/ 	.word	0x00000400
        /*008c*/ 	.word	0x00000001
        /*0090*/ 	.word	0x00000001
.L_219:


//--------------------- .nv.info.tvmgen_default_fused_less_add_where_take_kernel --------------------------
	.section	.nv.info.tvmgen_default_fused_less_add_where_take_kernel,"",@"SHT_CUDA_INFO"
	.sectionflags	@""
	.align	4


	//----- nvinfo : EIATTR_CUDA_API_VERSION
	.align		4
        /*0000*/ 	.byte	0x04, 0x37
        /*0002*/ 	.short	(.L_221 - .L_220)
.L_220:
        /*0004*/ 	.word	0x0000007e


	//----- nvinfo : EIATTR_SW2861232_WAR
	.align		4
.L_221:
        /*0008*/ 	.byte	0x01, 0x35
	.zero		2


	//----- nvinfo : EIATTR_PARAM_CBANK
	.align		4
        /*000c*/ 	.byte	0x04, 0x0a
        /*000e*/ 	.short	(.L_223 - .L_222)
	.align		4
.L_222:
        /*0010*/ 	.word	index@(.nv.constant0.tvmgen_default_fused_less_add_where_take_kernel)
        /*0014*/ 	.short	0x0160
        /*0016*/ 	.short	0x0018


	//----- nvinfo : EIATTR_CBANK_PARAM_SIZE
	.align		4
.L_223:
        /*0018*/ 	.byte	0x03, 0x19
        /*001a*/ 	.short	0x0018


	//----- nvinfo : EIATTR_KPARAM_INFO
	.align		4
        /*001c*/ 	.byte	0x04, 0x17
        /*001e*/ 	.short	(.L_225 - .L_224)
.L_224:
        /*0020*/ 	.word	0x00000000
        /*0024*/ 	.short	0x0002
        /*0026*/ 	.short	0x0010
        /*0028*/ 	.byte	0x00, 0xf0, 0x21, 0x00


	//----- nvinfo : EIATTR_KPARAM_INFO
	.align		4
.L_225:
        /*002c*/ 	.byte	0x04, 0x17
        /*002e*/ 	.short	(.L_227 - .L_226)
.L_226:
        /*0030*/ 	.word	0x00000000
        /*0034*/ 	.short	0x0001
        /*0036*/ 	.short	0x0008
        /*0038*/ 	.byte	0x00, 0xf0, 0x21, 0x00


	//----- nvinfo : EIATTR_KPARAM_INFO
	.align		4
.L_227:
        /*003c*/ 	.byte	0x04, 0x17
        /*003e*/ 	.short	(.L_229 - .L_228)
.L_228:
        /*0040*/ 	.word	0x00000000
        /*0044*/ 	.short	0x0000
        /*0046*/ 	.short	0x0000
        /*0048*/ 	.byte	0x00, 0xf0, 0x21, 0x00


	//----- nvinfo : EIATTR_MAXREG_COUNT
	.align		4
.L_229:
        /*004c*/ 	.byte	0x03, 0x1b
        /*004e*/ 	.short	0x0040


	//----- nvinfo : EIATTR_EXIT_INSTR_OFFSETS
	.align		4
        /*0050*/ 	.byte	0x04, 0x1c
        /*0052*/ 	.short	(.L_231 - .L_230)


	//   ....[0]....
.L_230:
        /*0054*/ 	.word	0x00000220


	//----- nvinfo : EIATTR_MAX_THREADS
	.align		4
.L_231:
        /*0058*/ 	.byte	0x04, 0x05
        /*005a*/ 	.short	(.L_233 - .L_232)
.L_232:
        /*005c*/ 	.word	0x00000400
        /*0060*/ 	.word	0x00000001
        /*0064*/ 	.word	0x00000001
.L_233:


//--------------------- .nv.info.tvmgen_default_fused_reshape_transpose_reshape_kernel --------------------------
	.section	.nv.info.tvmgen_default_fused_reshape_transpose_reshape_kernel,"",@"SHT_CUDA_INFO"
	.sectionflags	@""
	.align	4


	//----- nvinfo : EIATTR_CUDA_API_VERSION
	.align		4
        /*0000*/ 	.byte	0x04, 0x37
        /*0002*/ 	.short	(.L_235 - .L_234)
.L_234:
        /*0004*/ 	.word	0x0000007e


	//----- nvinfo : EIATTR_SW2861232_WAR
	.align		4
.L_235:
        /*0008*/ 	.byte	0x01, 0x35
	.zero		2


	//----- nvinfo : EIATTR_PARAM_CBANK
	.align		4
        /*000c*/ 	.byte	0x04, 0x0a
        /*000e*/ 	.short	(.L_237 - .L_236)
	.align		4
.L_236:
        /*0010*/ 	.word	index@(.nv.constant0.tvmgen_default_fused_reshape_transpose_reshape_kernel)
        /*0014*/ 	.short	0x0160
        /*0016*/ 	.short	0x0010


	//----- nvinfo : EIATTR_CBANK_PARAM_SIZE
	.align		4
.L_237:
        /*0018*/ 	.byte	0x03, 0x19
        /*001a*/ 	.short	0x0010


	//----- nvinfo : EIATTR_KPARAM_INFO
	.align		4
        /*001c*/ 	.byte	0x04, 0x17
        /*001e*/ 	.short	(.L_239 - .L_238)
.L_238:
        /*0020*/ 	.word	0x00000000
        /*0024*/ 	.short	0x0001
        /*0026*/ 	.short	0x0008
        /*0028*/ 	.byte	0x00, 0xf0, 0x21, 0x00


	//----- nvinfo : EIATTR_KPARAM_INFO
	.align		4
.L_239:
        /*002c*/ 	.byte	0x04, 0x17
        /*002e*/ 	.short	(.L_241 - .L_240)
.L_240:
        /*0030*/ 	.word	0x00000000
        /*0034*/ 	.short	0x0000
        /*0036*/ 	.short	0x0000
        /*0038*/ 	.byte	0x00, 0xf0, 0x21, 0x00


	//----- nvinfo : EIATTR_MAXREG_COUNT
	.align		4
.L_241:
        /*003c*/ 	.byte	0x03, 0x1b
        /*003e*/ 	.short	0x0040


	//----- nvinfo : EIATTR_EXIT_INSTR_OFFSETS
	.align		4
        /*0040*/ 	.byte	0x04, 0x1c
        /*0042*/ 	.short	(.L_243 - .L_242)


	//   ....[0]....
.L_242:
        /*0044*/ 	.word	0x00000130


	//----- nvinfo : EIATTR_MAX_THREADS
	.align		4
.L_243:
        /*0048*/ 	.byte	0x04, 0x05
        /*004a*/ 	.short	(.L_245 - .L_244)
.L_244:
        /*004c*/ 	.word	0x00000400
        /*0050*/ 	.word	0x00000001
        /*0054*/ 	.word	0x00000001
.L_245:


//--------------------- .nv.info.tvmgen_default_fused_reshape_transpose_1_kernel --------------------------
	.section	.nv.info.tvmgen_default_fused_reshape_transpose_1_kernel,"",@"SHT_CUDA_INFO"
	.sectionflags	@""
	.align	4


	//----- nvinfo : EIATTR_CUDA_API_VERSION
	.align		4
        /*0000*/ 	.byte	0x04, 0x37
        /*0002*/ 	.short	(.L_247 - .L_246)
.L_246:
        /*0004*/ 	.word	0x0000007e


	//----- nvinfo : EIATTR_SW2861232_WAR
	.align		4
.L_247:
        /*0008*/ 	.byte	0x01, 0x35
	.zero		2


	//----- nvinfo : EIATTR_PARAM_CBANK
	.align		4
        /*000c*/ 	.byte	0x04, 0x0a
        /*000e*/ 	.short	(.L_249 - .L_248)
	.align		4
.L_248:
        /*0010*/ 	.word	index@(.nv.constant0.tvmgen_default_fused_reshape_transpose_1_kernel)
        /*0014*/ 	.short	0x0160
        /*0016*/ 	.short	0x0010


	//----- nvinfo : EIATTR_CBANK_PARAM_SIZE
	.align		4
.L_249:
        /*0018*/ 	.byte	0x03, 0x19
        /*001a*/ 	.short	0x0010


	//----- nvinfo : EIATTR_KPARAM_INFO
	.align		4
        /*001c*/ 	.byte	0x04, 0x17
        /*001e*/ 	.short	(.L_251 - .L_250)
.L_250:
        /*0020*/ 	.word	0x00000000
        /*0024*/ 	.short	0x0001
        /*0026*/ 	.short	0x0008
        /*0028*/ 	.byte	0x00, 0xf0, 0x21, 0x00


	//----- nvinfo : EIATTR_KPARAM_INFO
	.align		4
.L_251:
        /*002c*/ 	.byte	0x04, 0x17
        /*002e*/ 	.short	(.L_253 - .L_252)
.L_252:
        /*0030*/ 	.word	0x00000000
        /*0034*/ 	.short	0x0000
        /*0036*/ 	.short	0x0000
        /*0038*/ 	.byte	0x00, 0xf0, 0x21, 0x00


	//----- nvinfo : EIATTR_MAXREG_COUNT
	.align		4
.L_253:
        /*003c*/ 	.byte	0x03, 0x1b
        /*003e*/ 	.short	0x0040


	//----- nvinfo : EIATTR_EXIT_INSTR_OFFSETS
	.align		4
        /*0040*/ 	.byte	0x04, 0x1c
        /*0042*/ 	.short	(.L_255 - .L_254)


	//   ....[0]....
.L_254:
        /*0044*/ 	.word	0x00000130


	//----- nvinfo : EIATTR_MAX_THREADS
	.align		4
.L_255:
        /*0048*/ 	.byte	0x04, 0x05
        /*004a*/ 	.short	(.L_257 - .L_256)
.L_256:
        /*004c*/ 	.word	0x00000400
        /*0050*/ 	.word	0x00000001
        /*0054*/ 	.word	0x00000001
.L_257:


//--------------------- .nv.info.tvmgen_default_fused_multiply_strided_slice_negative_strided_slice_concatenate_multiply_add_res_1bda687858ca57c0__kernel --------------------------
	.section	.nv.info.tvmgen_default_fused_multiply_strided_slice_negative_strided_slice_concatenate_multiply_add_res_1bda687858ca57c0__kernel,"",@"SHT_CUDA_INFO"
	.sectionflags	@""
	.align	4


	//----- nvinfo : EIATTR_CUDA_API_VERSION
	.align		4
        /*0000*/ 	.byte	0x04, 0x37
        /*0002*/ 	.short	(.L_259 - .L_258)
.L_258:
        /*0004*/ 	.word	0x0000007e


	//----- nvinfo : EIATTR_SW2861232_WAR
	.align		4
.L_259:
        /*0008*/ 	.byte	0x01, 0x35
	.zero		2


	//----- nvinfo : EIATTR_PARAM_CBANK
	.align		4
        /*000c*/ 	.byte	0x04, 0x0a
        /*000e*/ 	.short	(.L_261 - .L_260)
	.align		4
.L_260:
        /*0010*/ 	.word	index@(.nv.constant0.tvmgen_default_fused_multiply_strided_slice_negative_strided_slice_concatenate_multiply_add_res_1bda687858ca57c0__kernel)
        /*0014*/ 	.short	0x0160
        /*0016*/ 	.short	0x0020


	//----- nvinfo : EIATTR_CBANK_PARAM_SIZE
	.align		4
.L_261:
        /*0018*/ 	.byte	0x03, 0x19
        /*001a*/ 	.short	0x0020


	//----- nvinfo : EIATTR_KPARAM_INFO
	.align		4
        /*001c*/ 	.byte	0x04, 0x17
        /*001e*/ 	.short	(.L_263 - .L_262)
.L_262:
        /*0020*/ 	.word	0x00000000
        /*0024*/ 	.short	0x0003
        /*0026*/ 	.short	0x0018
        /*0028*/ 	.byte	0x00, 0xf0, 0x21, 0x00


	//----- nvinfo : EIATTR_KPARAM_INFO
	.align		4
.L_263:
        /*002c*/ 	.byte	0x04, 0x17
        /*002e*/ 	.short	(.L_265 - .L_264)
.L_264:
        /*0030*/ 	.word	0x00000000
        /*0034*/ 	.short	0x0002
        /*0036*/ 	.short	0x0010
        /*0038*/ 	.byte	0x00, 0xf0, 0x21, 0x00


	//----- nvinfo : EIATTR_KPARAM_INFO
	.align		4
.L_265:
        /*003c*/ 	.byte	0x04, 0x17
        /*003e*/ 	.short	(.L_267 - .L_266)
.L_266:
        /*0040*/ 	.word	0x00000000
        /*0044*/ 	.short	0x0001
        /*0046*/ 	.short	0x0008
        /*0048*/ 	.byte	0x00, 0xf0, 0x21, 0x00


	//----- nvinfo : EIATTR_KPARAM_INFO
	.align		4
.L_267:
        /*004c*/ 	.byte	0x04, 0x17
        /*004e*/ 	.short	(.L_269 - .L_268)
.L_268:
        /*0050*/ 	.word	0x00000000
        /*0054*/ 	.short	0x0000
        /*0056*/ 	.short	0x0000
        /*0058*/ 	.byte	0x00, 0xf0, 0x21, 0x00


	//----- nvinfo : EIATTR_MAXREG_COUNT
	.align		4
.L_269:
        /*005c*/ 	.byte	0x03, 0x1b
        /*005e*/ 	.short	0x0040


	//----- nvinfo : EIATTR_EXIT_INSTR_OFFSETS
	.align		4
        /*0060*/ 	.byte	0x04, 0x1c
        /*0062*/ 	.short	(.L_271 - .L_270)


	//   ....[0]....
.L_270:
        /*0064*/ 	.word	0x00000190


	//----- nvinfo : EIATTR_MAX_THREADS
	.align		4
.L_271:
        /*0068*/ 	.byte	0x04, 0x05
        /*006a*/ 	.short	(.L_273 - .L_272)
.L_272:
        /*006c*/ 	.word	0x00000400
        /*0070*/ 	.word	0x00000001
        /*0074*/ 	.word	0x00000001
.L_273:


//--------------------- .nv.info.tvmgen_default_fused_reshape_sigmoid_multiply_reshape_multiply_reshape_kernel --------------------------
	.section	.nv.info.tvmgen_default_fused_reshape_sigmoid_multiply_reshape_multiply_reshape_kernel,"",@"SHT_CUDA_INFO"
	.sectionflags	@""
	.align	4


	//----- nvinfo : EIATTR_CUDA_API_VERSION
	.align		4
        /*0000*/ 	.byte	0x04, 0x37
        /*0002*/ 	.short	(.L_275 - .L_274)
.L_274:
        /*0004*/ 	.word	0x0000007e


	//----- nvinfo : EIATTR_SW2861232_WAR
	.align		4
.L_275:
        /*0008*/ 	.byte	0x01, 0x35
	.zero		2


	//----- nvinfo : EIATTR_PARAM_CBANK
	.align		4
        /*000c*/ 	.byte	0x04, 0x0a
        /*000e*/ 	.short	(.L_277 - .L_276)
	.align		4
.L_276:
        /*0010*/ 	.word	index@(.nv.constant0.tvmgen_default_fused_reshape_sigmoid_multiply_reshape_multiply_reshape_kernel)
        /*0014*/ 	.short	0x0160
        /*0016*/ 	.short	0x0018


	//----- nvinfo : EIATTR_CBANK_PARAM_SIZE
	.align		4
.L_277:
        /*0018*/ 	.byte	0x03, 0x19
        /*001a*/ 	.short	0x0018


	//----- nvinfo : EIATTR_KPARAM_INFO
	.align		4
        /*001c*/ 	.byte	0x04, 0x17
        /*001e*/ 	.short	(.L_279 - .L_278)
.L_278:
        /*0020*/ 	.word	0x00000000
        /*0024*/ 	.short	0x0002
        /*0026*/ 	.short	0x0010
        /*0028*/ 	.byte	0x00, 0xf0, 0x21, 0x00


	//----- nvinfo : EIATTR_KPARAM_INFO
	.align		4
.L_279:
        /*002c*/ 	.byte	0x04, 0x17
        /*002e*/ 	.short	(.L_281 - .L_280)
.L_280:
        /*0030*/ 	.word	0x00000000
        /*0034*/ 	.short	0x0001
        /*0036*/ 	.short	0x0008
        /*0038*/ 	.byte	0x00, 0xf0, 0x21, 0x00


	//----- nvinfo : EIATTR_KPARAM_INFO
	.align		4
.L_281:
        /*003c*/ 	.byte	0x04, 0x17
        /*003e*/ 	.short	(.L_283 - .L_282)
.L_282:
        /*0040*/ 	.word	0x00000000
        /*0044*/ 	.short	0x0000
        /*0046*/ 	.short	0x0000
        /*0048*/ 	.byte	0x00, 0xf0, 0x21, 0x00


	//----- nvinfo : EIATTR_MAXREG_COUNT
	.align		4
.L_283:
        /*004c*/ 	.byte	0x03, 0x1b
        /*004e*/ 	.short	0x0040


	//----- nvinfo : EIATTR_EXIT_INSTR_OFFSETS
	.align		4
        /*0050*/ 	.byte	0x04, 0x1c
        /*0052*/ 	.short	(.L_285 - .L_284)


	//   ....[0]....
.L_284:
        /*0054*/ 	.word	0x00000700


	//----- nvinfo : EIATTR_MAX_THREADS
	.align		4
.L_285:
        /*0058*/ 	.byte	0x04, 0x05
        /*005a*/ 	.short	(.L_287 - .L_286)
.L_286:
        /*005c*/ 	.word	0x00000400
        /*0060*/ 	.word	0x00000001
        /*0064*/ 	.word	0x00000001


	//----- nvinfo : EIATTR_CRS_STACK_SIZE
	.align		4
.L_287:
        /*0068*/ 	.byte	0x04, 0x1e
        /*006a*/ 	.short	(.L_289 - .L_288)
.L_288:
        /*006c*/ 	.word	0x00000000
.L_289:


//--------------------- .nv.info.tvmgen_default_fused_reshape_where_divide_kernel --------------------------
	.section	.nv.info.tvmgen_default_fused_reshape_where_divide_kernel,"",@"SHT_CUDA_INFO"
	.sectionflags	@""
	.align	4


	//----- nvinfo : EIATTR_CUDA_API_VERSION
	.align		4
        /*0000*/ 	.byte	0x04, 0x37
        /*0002*/ 	.short	(.L_291 - .L_290)
.L_290:
        /*0004*/ 	.word	0x0000007e


	//----- nvinfo : EIATTR_SW2861232_WAR
	.align		4
.L_291:
        /*0008*/ 	.byte	0x01, 0x35
	.zero		2


	//----- nvinfo : EIATTR_PARAM_CBANK
	.align		4
        /*000c*/ 	.byte	0x04, 0x0a
        /*000e*/ 	.short	(.L_293 - .L_292)
	.align		4
.L_292:
        /*0010*/ 	.word	index@(.nv.constant0.tvmgen_default_fused_reshape_where_divide_kernel)
        /*0014*/ 	.short	0x0160
        /*0016*/ 	.short	0x0018


	//----- nvinfo : EIATTR_CBANK_PARAM_SIZE
	.align		4
.L_293:
        /*0018*/ 	.byte	0x03, 0x19
        /*001a*/ 	.short	0x0018


	//----- nvinfo : EIATTR_KPARAM_INFO
	.align		4
        /*001c*/ 	.byte	0x04, 0x17
        /*001e*/ 	.short	(.L_295 - .L_294)
.L_294:
        /*0020*/ 	.word	0x00000000
        /*0024*/ 	.short	0x0002
        /*0026*/ 	.short	0x0010
        /*0028*/ 	.byte	0x00, 0xf0, 0x21, 0x00


	//----- nvinfo : EIATTR_KPARAM_INFO
	.align		4
.L_295:
        /*002c*/ 	.byte	0x04, 0x17
        /*002e*/ 	.short	(.L_297 - .L_296)
.L_296:
        /*0030*/ 	.word	0x00000000
        /*0034*/ 	.short	0x0001
        /*0036*/ 	.short	0x0008
        /*0038*/ 	.byte	0x00, 0xf0, 0x21, 0x00


	//----- nvinfo : EIATTR_KPARAM_INFO
	.align		4
.L_297:
        /*003c*/ 	.byte	0x04, 0x17
        /*003e*/ 	.short	(.L_299 - .L_298)
.L_298:
        /*0040*/ 	.word	0x00000000
        /*0044*/ 	.short	0x0000
        /*0046*/ 	.short	0x0000
        /*0048*/ 	.byte	0x00, 0xf0, 0x21, 0x00


	//----- nvinfo : EIATTR_MAXREG_COUNT
	.align		4
.L_299:
        /*004c*/ 	.byte	0x03, 0x1b
        /*004e*/ 	.short	0x0040


	//----- nvinfo : EIATTR_EXIT_INSTR_OFFSETS
	.align		4
        /*0050*/ 	.byte	0x04, 0x1c
        /*0052*/ 	.short	(.L_301 - .L_300)


	//   ....[0]....
.L_300:
        /*0054*/ 	.word	0x00000170


	//----- nvinfo : EIATTR_MAX_THREADS
	.align		4
.L_301:
        /*0058*/ 	.byte	0x04, 0x05
        /*005a*/ 	.short	(.L_303 - .L_302)
.L_302:
        /*005c*/ 	.word	0x00000400
        /*0060*/ 	.word	0x00000001
        /*0064*/ 	.word	0x00000001
.L_303:


//--------------------- .nv.info.tvmgen_default_fused_nn_batch_matmul_kernel --------------------------
	.section	.nv.info.tvmgen_default_fused_nn_batch_matmul_kernel,"",@"SHT_CUDA_INFO"
	.sectionflags	@""
	.align	4


	//----- nvinfo : EIATTR_CUDA_API_VERSION
	.align		4
        /*0000*/ 	.byte	0x04, 0x37
        /*0002*/ 	.short	(.L_305 - .L_304)
.L_304:
        /*0004*/ 	.word	0x0000007e


	//----- nvinfo : EIATTR_SW2861232_WAR
	.align		4
.L_305:
        /*0008*/ 	.byte	0x01, 0x35
	.zero		2


	//----- nvinfo : EIATTR_PARAM_CBANK
	.align		4
        /*000c*/ 	.byte	0x04, 0x0a
        /*000e*/ 	.short	(.L_307 - .L_306)
	.align		4
.L_306:
        /*0010*/ 	.word	index@(.nv.constant0.tvmgen_default_fused_nn_batch_matmul_kernel)
        /*0014*/ 	.short	0x0160
        /*0016*/ 	.short	0x0018


	//----- nvinfo : EIATTR_CBANK_PARAM_SIZE
	.align		4
.L_307:
        /*0018*/ 	.byte	0x03, 0x19
        /*001a*/ 	.short	0x0018


	//----- nvinfo : EIATTR_KPARAM_INFO
	.align		4
        /*001c*/ 	.byte	0x04, 0x17
        /*001e*/ 	.short	(.L_309 - .L_308)
.L_308:
        /*0020*/ 	.word	0x00000000
        /*0024*/ 	.short	0x0002
        /*0026*/ 	.short	0x0010
        /*0028*/ 	.byte	0x00, 0xf0, 0x21, 0x00


	//----- nvinfo : EIATTR_KPARAM_INFO
	.align		4
.L_309:
        /*002c*/ 	.byte	0x04, 0x17
        /*002e*/ 	.short	(.L_311 - .L_310)
.L_310:
        /*0030*/ 	.word	0x00000000
        /*0034*/ 	.short	0x0001
        /*0036*/ 	.short	0x0008
        /*0038*/ 	.byte	0x00, 0xf0, 0x21, 0x00


	//----- nvinfo : EIATTR_KPARAM_INFO
	.align		4
.L_311:
        /*003c*/ 	.byte	0x04, 0x17
        /*003e*/ 	.short	(.L_313 - .L_312)
.L_312:
        /*0040*/ 	.word	0x00000000
        /*0044*/ 	.short	0x0000
        /*0046*/ 	.short	0x0000
        /*0048*/ 	.byte	0x00, 0xf0, 0x21, 0x00


	//----- nvinfo : EIATTR_MAXREG_COUNT
	.align		4
.L_313:
        /*004c*/ 	.byte	0x03, 0x1b
        /*004e*/ 	.short	0x00ff


	//----- nvinfo : EIATTR_EXIT_INSTR_OFFSETS
	.align		4
        /*0050*/ 	.byte	0x04, 0x1c
        /*0052*/ 	.short	(.L_315 - .L_314)


	//   ....[0]....
.L_314:
        /*0054*/ 	.word	0x00002d80


	//----- nvinfo : EIATTR_CTAIDZ_USED
	.align		4
.L_315:
        /*0058*/ 	.byte	0x01, 0x04
	.zero		2


	//----- nvinfo : EIATTR_MAX_THREADS
	.align		4
        /*005c*/ 	.byte	0x04, 0x05
        /*005e*/ 	.short	(.L_317 - .L_316)
.L_316:
        /*0060*/ 	.word	0x00000040
        /*0064*/ 	.word	0x00000001
        /*0068*/ 	.word	0x00000001
.L_317:


//--------------------- .nv.info.tvmgen_default_fused_nn_batch_matmul_1_kernel --------------------------
	.section	.nv.info.tvmgen_default_fused_nn_batch_matmul_1_kernel,"",@"SHT_CUDA_INFO"
	.sectionflags	@""
	.align	4


	//----- nvinfo : EIATTR_CUDA_API_VERSION
	.align		4
        /*0000*/ 	.byte	0x04, 0x37
        /*0002*/ 	.short	(.L_319 - .L_318)
.L_318:
        /*0004*/ 	.word	0x0000007e


	//----- nvinfo : EIATTR_SW2861232_WAR
	.align		4
.L_319:
        /*0008*/ 	.byte	0x01, 0x35
	.zero		2


	//----- nvinfo : EIATTR_PARAM_CBANK
	.align		4
        /*000c*/ 	.byte	0x04, 0x0a
        /*000e*/ 	.short	(.L_321 - .L_320)
	.align		4
.L_320:
        /*0010*/ 	.word	index@(.nv.constant0.tvmgen_default_fused_nn_batch_matmul_1_kernel)
        /*0014*/ 	.short	0x0160
        /*0016*/ 	.short	0x0018


	//----- nvinfo : EIATTR_CBANK_PARAM_SIZE
	.align		4
.L_321:
        /*0018*/ 	.byte	0x03, 0x19
        /*001a*/ 	.short	0x0018


	//----- nvinfo : EIATTR_KPARAM_INFO
	.align		4
        /*001c*/ 	.byte	0x04, 0x17
        /*001e*/ 	.short	(.L_323 - .L_322)
.L_322:
        /*0020*/ 	.word	0x00000000
        /*0024*/ 	.short	0x0002
        /*0026*/ 	.short	0x0010
        /*0028*/ 	.byte	0x00, 0xf0, 0x21, 0x00


	//----- nvinfo : EIATTR_KPARAM_INFO
	.align		4
.L_323:
        /*002c*/ 	.byte	0x04, 0x17
        /*002e*/ 	.short	(.L_325 - .L_324)
.L_324:
        /*0030*/ 	.word	0x00000000
        /*0034*/ 	.short	0x0001
        /*0036*/ 	.short	0x0008
        /*0038*/ 	.byte	0x00, 0xf0, 0x21, 0x00


	//----- nvinfo : EIATTR_KPARAM_INFO
	.align		4
.L_325:
        /*003c*/ 	.byte	0x04, 0x17
        /*003e*/ 	.short	(.L_327 - .L_326)
.L_326:
        /*0040*/ 	.word	0x00000000
        /*0044*/ 	.short	0x0000
        /*0046*/ 	.short	0x0000
        /*0048*/ 	.byte	0x00, 0xf0, 0x21, 0x00


	//----- nvinfo : EIATTR_MAXREG_COUNT
	.align		4
.L_327:
        /*004c*/ 	.byte	0x03, 0x1b
        /*004e*/ 	.short	0x00ff


	//----- nvinfo : EIATTR_EXIT_INSTR_OFFSETS
	.align		4
        /*0050*/ 	.byte	0x04, 0x1c
        /*0052*/ 	.short	(.L_329 - .L_328)


	//   ....[0]....
.L_328:
        /*0054*/ 	.word	0x00002d70


	//----- nvinfo : EIATTR_CTAIDZ_USED
	.align		4
.L_329:
        /*0058*/ 	.byte	0x01, 0x04
	.zero		2


	//----- nvinfo : EIATTR_MAX_THREADS
	.align		4
        /*005c*/ 	.byte	0x04, 0x05
        /*005e*/ 	.short	(.L_331 - .L_330)
.L_330:
        /*0060*/ 	.word	0x00000040
        /*0064*/ 	.word	0x00000001
        /*0068*/ 	.word	0x00000001
.L_331:


//--------------------- .nv.info.tvmgen_default_fused_reshape_transpose_kernel --------------------------
	.section	.nv.info.tvmgen_default_fused_reshape_transpose_kernel,"",@"SHT_CUDA_INFO"
	.sectionflags	@""
	.align	4


	//----- nvinfo : EIATTR_CUDA_API_VERSION
	.align		4
        /*0000*/ 	.byte	0x04, 0x37
        /*0002*/ 	.short	(.L_333 - .L_332)
.L_332:
        /*0004*/ 	.word	0x0000007e


	//----- nvinfo : EIATTR_SW2861232_WAR
	.align		4
.L_333:
        /*0008*/ 	.byte	0x01, 0x35
	.zero		2


	//----- nvinfo : EIATTR_PARAM_CBANK
	.align		4
        /*000c*/ 	.byte	0x04, 0x0a
        /*000e*/ 	.short	(.L_335 - .L_334)
	.align		4
.L_334:
        /*0010*/ 	.word	index@(.nv.constant0.tvmgen_default_fused_reshape_transpose_kernel)
        /*0014*/ 	.short	0x0160
        /*0016*/ 	.short	0x0010


	//----- nvinfo : EIATTR_CBANK_PARAM_SIZE
	.align		4
.L_335:
        /*0018*/ 	.byte	0x03, 0x19
        /*001a*/ 	.short	0x0010


	//----- nvinfo : EIATTR_KPARAM_INFO
	.align		4
        /*001c*/ 	.byte	0x04, 0x17
        /*001e*/ 	.short	(.L_337 - .L_336)
.L_336:
        /*0020*/ 	.word	0x00000000
        /*0024*/ 	.short	0x0001
        /*0026*/ 	.short	0x0008
        /*0028*/ 	.byte	0x00, 0xf0, 0x21, 0x00


	//----- nvinfo : EIATTR_KPARAM_INFO
	.align		4
.L_337:
        /*002c*/ 	.byte	0x04, 0x17
        /*002e*/ 	.short	(.L_339 - .L_338)
.L_338:
        /*0030*/ 	.word	0x00000000
        /*0034*/ 	.short	0x0000
        /*0036*/ 	.short	0x0000
        /*0038*/ 	.byte	0x00, 0xf0, 0x21, 0x00


	//----- nvinfo : EIATTR_MAXREG_COUNT
	.align		4
.L_339:
        /*003c*/ 	.byte	0x03, 0x1b
        /*003e*/ 	.short	0x0040


	//----- nvinfo : EIATTR_EXIT_INSTR_OFFSETS
	.align		4
        /*0040*/ 	.byte	0x04, 0x1c
        /*0042*/ 	.short	(.L_341 - .L_340)


	//   ....[0]....
.L_340:
        /*0044*/ 	.word	0x00000130


	//----- nvinfo : EIATTR_MAX_THREADS
	.align		4
.L_341:
        /*0048*/ 	.byte	0x04, 0x05
        /*004a*/ 	.short	(.L_343 - .L_342)
.L_342:
        /*004c*/ 	.word	0x00000400
        /*0050*/ 	.word	0x00000001
        /*0054*/ 	.word	0x00000001
.L_343:


//--------------------- .nv.info.tvmgen_default_fused_reshape_transpose_expand_dims_tile_reshape_transpose_kernel --------------------------
	.section	.nv.info.tvmgen_default_fused_reshape_transpose_expand_dims_tile_reshape_transpose_kernel,"",@"SHT_CUDA_INFO"
	.sectionflags	@""
	.align	4


	//----- nvinfo : EIATTR_CUDA_API_VERSION
	.align		4
        /*0000*/ 	.byte	0x04, 0x37
        /*0002*/ 	.short	(.L_345 - .L_344)
.L_344:
        /*0004*/ 	.word	0x0000007e


	//----- nvinfo : EIATTR_SW2861232_WAR
	.align		4
.L_345:
        /*0008*/ 	.byte	0x01, 0x35
	.zero		2


	//----- nvinfo : EIATTR_PARAM_CBANK
	.align		4
        /*000c*/ 	.byte	0x04, 0x0a
        /*000e*/ 	.short	(.L_347 - .L_346)
	.align		4
.L_346:
        /*0010*/ 	.word	index@(.nv.constant0.tvmgen_default_fused_reshape_transpose_expand_dims_tile_reshape_transpose_kernel)
        /*0014*/ 	.short	0x0160
        /*0016*/ 	.short	0x0010


	//----- nvinfo : EIATTR_CBANK_PARAM_SIZE
	.align		4
.L_347:
        /*0018*/ 	.byte	0x03, 0x19
        /*001a*/ 	.short	0x0010


	//----- nvinfo : EIATTR_KPARAM_INFO
	.align		4
        /*001c*/ 	.byte	0x04, 0x17
        /*001e*/ 	.short	(.L_349 - .L_348)
.L_348:
        /*0020*/ 	.word	0x00000000
        /*0024*/ 	.short	0x0001
        /*0026*/ 	.short	0x0008
        /*0028*/ 	.byte	0x00, 0xf0, 0x21, 0x00


	//----- nvinfo : EIATTR_KPARAM_INFO
	.align		4
.L_349:
        /*002c*/ 	.byte	0x04, 0x17
        /*002e*/ 	.short	(.L_351 - .L_350)
.L_350:
        /*0030*/ 	.word	0x00000000
        /*0034*/ 	.short	0x0000
        /*0036*/ 	.short	0x0000
        /*0038*/ 	.byte	0x00, 0xf0, 0x21, 0x00


	//----- nvinfo : EIATTR_MAXREG_COUNT
	.align		4
.L_351:
        /*003c*/ 	.byte	0x03, 0x1b
        /*003e*/ 	.short	0x0040


	//----- nvinfo : EIATTR_EXIT_INSTR_OFFSETS
	.align		4
        /*0040*/ 	.byte	0x04, 0x1c
        /*0042*/ 	.short	(.L_353 - .L_352)


	//   ....[0]....
.L_352:
        /*0044*/ 	.word	0x00000120


	//----- nvinfo : EIATTR_MAX_THREADS
	.align		4
.L_353:
        /*0048*/ 	.byte	0x04, 0x05
        /*004a*/ 	.short	(.L_355 - .L_354)
.L_354:
        /*004c*/ 	.word	0x00000400
        /*0050*/ 	.word	0x00000001
        /*0054*/ 	.word	0x00000001
.L_355:


//--------------------- .nv.info.tvmgen_default_fused_sqrt_multiply_add_divide_multiply_reshape_kernel --------------------------
	.section	.nv.info.tvmgen_default_fused_sqrt_multiply_add_divide_multiply_reshape_kernel,"",@"SHT_CUDA_INFO"
	.sectionflags	@""
	.align	4


	//----- nvinfo : EIATTR_CUDA_API_VERSION
	.align		4
        /*0000*/ 	.byte	0x04, 0x37
        /*0002*/ 	.short	(.L_357 - .L_356)
.L_356:
        /*0004*/ 	.word	0x0000007e


	//----- nvinfo : EIATTR_SW2861232_WAR
	.align		4
.L_357:
        /*0008*/ 	.byte	0x01, 0x35
	.zero		2


	//----- nvinfo : EIATTR_PARAM_CBANK
	.align		4
        /*000c*/ 	.byte	0x04, 0x0a
        /*000e*/ 	.short	(.L_359 - .L_358)
	.align		4
.L_358:
        /*0010*/ 	.word	index@(.nv.constant0.tvmgen_default_fused_sqrt_multiply_add_divide_multiply_reshape_kernel)
        /*0014*/ 	.short	0x0160
        /*0016*/ 	.short	0x0020


	//----- nvinfo : EIATTR_CBANK_PARAM_SIZE
	.align		4
.L_359:
        /*0018*/ 	.byte	0x03, 0x19
        /*001a*/ 	.short	0x0020


	//----- nvinfo : EIATTR_KPARAM_INFO
	.align		4
        /*001c*/ 	.byte	0x04, 0x17
        /*001e*/ 	.short	(.L_361 - .L_360)
.L_360:
        /*0020*/ 	.word	0x00000000
        /*0024*/ 	.short	0x0003
        /*0026*/ 	.short	0x0018
        /*0028*/ 	.byte	0x00, 0xf0, 0x21, 0x00


	//----- nvinfo : EIATTR_KPARAM_INFO
	.align		4
.L_361:
        /*002c*/ 	.byte	0x04, 0x17
        /*002e*/ 	.short	(.L_363 - .L_362)
.L_362:
        /*0030*/ 	.word	0x00000000
        /*0034*/ 	.short	0x0002
        /*0036*/ 	.short	0x0010
        /*0038*/ 	.byte	0x00, 0xf0, 0x21, 0x00


	//----- nvinfo : EIATTR_KPARAM_INFO
	.align		4
.L_363:
        /*003c*/ 	.byte	0x04, 0x17
        /*003e*/ 	.short	(.L_365 - .L_364)
.L_364:
        /*0040*/ 	.word	0x00000000
        /*0044*/ 	.short	0x0001
        /*0046*/ 	.short	0x0008
        /*0048*/ 	.byte	0x00, 0xf0, 0x21, 0x00


	//----- nvinfo : EIATTR_KPARAM_INFO
	.align		4
.L_365:
        /*004c*/ 	.byte	0x04, 0x17
        /*004e*/ 	.short	(.L_367 - .L_366)
.L_366:
        /*0050*/ 	.word	0x00000000
        /*0054*/ 	.short	0x0000
        /*0056*/ 	.short	0x0000
        /*0058*/ 	.byte	0x00, 0xf0, 0x21, 0x00


	//----- nvinfo : EIATTR_MAXREG_COUNT
	.align		4
.L_367:
        /*005c*/ 	.byte	0x03, 0x1b
        /*005e*/ 	.short	0x0040


	//----- nvinfo : EIATTR_EXIT_INSTR_OFFSETS
	.align		4
        /*0060*/ 	.byte	0x04, 0x1c
        /*0062*/ 	.short	(.L_369 - .L_368)


	//   ....[0]....
.L_368:
        /*0064*/ 	.word	0x000002f0


	//----- nvinfo : EIATTR_MAX_THREADS
	.align		4
.L_369:
        /*0068*/ 	.byte	0x04, 0x05
        /*006a*/ 	.short	(.L_371 - .L_370)
.L_370:
        /*006c*/ 	.word	0x00000400
        /*0070*/ 	.word	0x00000001
        /*0074*/ 	.word	0x00000001


	//----- nvinfo : EIATTR_CRS_STACK_SIZE
	.align		4
.L_371:
        /*0078*/ 	.byte	0x04, 0x1e
        /*007a*/ 	.short	(.L_373 - .L_372)
.L_372:
        /*007c*/ 	.word	0x00000000
.L_373:


//--------------------- .nv.info.tvmgen_default_fused_reshape_kernel --------------------------
	.section	.nv.info.tvmgen_default_fused_reshape_kernel,"",@"SHT_CUDA_INFO"
	.sectionflags	@""
	.align	4


	//----- nvinfo : EIATTR_CUDA_API_VERSION
	.align		4
        /*0000*/ 	.byte	0x04, 0x37
        /*0002*/ 	.short	(.L_375 - .L_374)
.L_374:
        /*0004*/ 	.word	0x0000007e


	//----- nvinfo : EIATTR_SW2861232_WAR
	.align		4
.L_375:
        /*0008*/ 	.byte	0x01, 0x35
	.zero		2


	//----- nvinfo : EIATTR_PARAM_CBANK
	.align		4
        /*000c*/ 	.byte	0x04, 0x0a
        /*000e*/ 	.short	(.L_377 - .L_376)
	.align		4
.L_376:
        /*0010*/ 	.word	index@(.nv.constant0.tvmgen_default_fused_reshape_kernel)
        /*0014*/ 	.short	0x0160
        /*0016*/ 	.short	0x0010


	//----- nvinfo : EIATTR_CBANK_PARAM_SIZE
	.align		4
.L_377:
        /*0018*/ 	.byte	0x03, 0x19
        /*001a*/ 	.short	0x0010


	//----- nvinfo : EIATTR_KPARAM_INFO
	.align		4
        /*001c*/ 	.byte	0x04, 0x17
        /*001e*/ 	.short	(.L_379 - .L_378)
.L_378:
        /*0020*/ 	.word	0x00000000
        /*0024*/ 	.short	0x0001
        /*0026*/ 	.short	0x0008
        /*0028*/ 	.byte	0x00, 0xf0, 0x21, 0x00


	//----- nvinfo : EIATTR_KPARAM_INFO
	.align		4
.L_379:
        /*002c*/ 	.byte	0x04, 0x17
        /*002e*/ 	.short	(.L_381 - .L_380)
.L_380:
        /*0030*/ 	.word	0x00000000
        /*0034*/ 	.short	0x0000
        /*0036*/ 	.short	0x0000
        /*0038*/ 	.byte	0x00, 0xf0, 0x21, 0x00


	//----- nvinfo : EIATTR_MAXREG_COUNT
	.align		4
.L_381:
        /*003c*/ 	.byte	0x03, 0x1b
        /*003e*/ 	.short	0x0040


	//----- nvinfo : EIATTR_EXIT_INSTR_OFFSETS
	.align		4
        /*0040*/ 	.byte	0x04, 0x1c
        /*0042*/ 	.short	(.L_383 - .L_382)


	//   ....[0]....
.L_382:
        /*0044*/ 	.word	0x000000c0


	//----- nvinfo : EIATTR_MAX_THREADS
	.align		4
.L_383:
        /*0048*/ 	.byte	0x04, 0x05
        /*004a*/ 	.short	(.L_385 - .L_384)
.L_384:
        /*004c*/ 	.word	0x00000400
        /*0050*/ 	.word	0x00000001
        /*0054*/ 	.word	0x00000001
.L_385:


//--------------------- .nv.info.tvmgen_default_fused_reshape_add_kernel --------------------------
	.section	.nv.info.tvmgen_default_fused_reshape_add_kernel,"",@"SHT_CUDA_INFO"
	.sectionflags	@""
	.align	4


	//----- nvinfo : EIATTR_CUDA_API_VERSION
	.align		4
        /*0000*/ 	.byte	0x04, 0x37
        /*0002*/ 	.short	(.L_387 - .L_386)
.L_386:
        /*0004*/ 	.word	0x0000007e


	//----- nvinfo : EIATTR_SW2861232_WAR
	.align		4
.L_387:
        /*0008*/ 	.byte	0x01, 0x35
	.zero		2


	//----- nvinfo : EIATTR_PARAM_CBANK
	.align		4
        /*000c*/ 	.byte	0x04, 0x0a
        /*000e*/ 	.short	(.L_389 - .L_388)
	.align		4
.L_388:
        /*0010*/ 	.word	index@(.nv.constant0.tvmgen_default_fused_reshape_add_kernel)
        /*0014*/ 	.short	0x0160
        /*0016*/ 	.short	0x0018


	//----- nvinfo : EIATTR_CBANK_PARAM_SIZE
	.align		4
.L_389:
        /*0018*/ 	.byte	0x03, 0x19
        /*001a*/ 	.short	0x0018


	//----- nvinfo : EIATTR_KPARAM_INFO
	.align		4
        /*001c*/ 	.byte	0x04, 0x17
        /*001e*/ 	.short	(.L_391 - .L_390)
.L_390:
        /*0020*/ 	.word	0x00000000
        /*0024*/ 	.short	0x0002
        /*0026*/ 	.short	0x0010
        /*0028*/ 	.byte	0x00, 0xf0, 0x21, 0x00


	//----- nvinfo : EIATTR_KPARAM_INFO
	.align		4
.L_391:
        /*002c*/ 	.byte	0x04, 0x17
        /*002e*/ 	.short	(.L_393 - .L_392)
.L_392:
        /*0030*/ 	.word	0x00000000
        /*0034*/ 	.short	0x0001
        /*0036*/ 	.short	0x0008
        /*0038*/ 	.byte	0x00, 0xf0, 0x21, 0x00


	//----- nvinfo : EIATTR_KPARAM_INFO
	.align		4
.L_393:
        /*003c*/ 	.byte	0x04, 0x17
        /*003e*/ 	.short	(.L_395 - .L_394)
.L_394:
        /*0040*/ 	.word	0x00000000
        /*0044*/ 	.short	0x0000
        /*0046*/ 	.short	0x0000
        /*0048*/ 	.byte	0x00, 0xf0, 0x21, 0x00


	//----- nvinfo : EIATTR_MAXREG_COUNT
	.align		4
.L_395:
        /*004c*/ 	.byte	0x03, 0x1b
        /*004e*/ 	.short	0x0040


	//----- nvinfo : EIATTR_EXIT_INSTR_OFFSETS
	.align		4
        /*0050*/ 	.byte	0x04, 0x1c
        /*0052*/ 	.short	(.L_397 - .L_396)


	//   ....[0]....
.L_396:
        /*0054*/ 	.word	0x000000d0


	//----- nvinfo : EIATTR_MAX_THREADS
	.align		4
.L_397:
        /*0058*/ 	.byte	0x04, 0x05
        /*005a*/ 	.short	(.L_399 - .L_398)
.L_398:
        /*005c*/ 	.word	0x00000400
        /*0060*/ 	.word	0x00000001
        /*0064*/ 	.word	0x00000001
.L_399:


//--------------------- .nv.info.tvmgen_default_fused_nn_dense_kernel --------------------------
	.section	.nv.info.tvmgen_default_fused_nn_dense_kernel,"",@"SHT_CUDA_INFO"
	.sectionflags	@""
	.align	4


	//----- nvinfo : EIATTR_CUDA_API_VERSION
	.align		4
        /*0000*/ 	.byte	0x04, 0x37
        /*0002*/ 	.short	(.L_401 - .L_400)
.L_400:
        /*0004*/ 	.word	0x0000007e


	//----- nvinfo : EIATTR_SW2861232_WAR
	.align		4
.L_401:
        /*0008*/ 	.byte	0x01, 0x35
	.zero		2


	//----- nvinfo : EIATTR_PARAM_CBANK
	.align		4
        /*000c*/ 	.byte	0x04, 0x0a
        /*000e*/ 	.short	(.L_403 - .L_402)
	.align		4
.L_402:
        /*0010*/ 	.word	index@(.nv.constant0.tvmgen_default_fused_nn_dense_kernel)
        /*0014*/ 	.short	0x0160
        /*0016*/ 	.short	0x0018


	//----- nvinfo : EIATTR_CBANK_PARAM_SIZE
	.align		4
.L_403:
        /*0018*/ 	.byte	0x03, 0x19
        /*001a*/ 	.short	0x0018


	//----- nvinfo : EIATTR_KPARAM_INFO
	.align		4
        /*001c*/ 	.byte	0x04, 0x17
        /*001e*/ 	.short	(.L_405 - .L_404)
.L_404:
        /*0020*/ 	.word	0x00000000
        /*0024*/ 	.short	0x0002
        /*0026*/ 	.short	0x0010
        /*0028*/ 	.byte	0x00, 0xf0, 0x21, 0x00


	//----- nvinfo : EIATTR_KPARAM_INFO
	.align		4
.L_405:
        /*002c*/ 	.byte	0x04, 0x17
        /*002e*/ 	.short	(.L_407 - .L_406)
.L_406:
        /*0030*/ 	.word	0x00000000
        /*0034*/ 	.short	0x0001
        /*0036*/ 	.short	0x0008
        /*0038*/ 	.byte	0x00, 0xf0, 0x21, 0x00


	//----- nvinfo : EIATTR_KPARAM_INFO
	.align		4
.L_407:
        /*003c*/ 	.byte	0x04, 0x17
        /*003e*/ 	.short	(.L_409 - .L_408)
.L_408:
        /*0040*/ 	.word	0x00000000
        /*0044*/ 	.short	0x0000
        /*0046*/ 	.short	0x0000
        /*0048*/ 	.byte	0x00, 0xf0, 0x21, 0x00


	//----- nvinfo : EIATTR_MAXREG_COUNT
	.align		4
.L_409:
        /*004c*/ 	.byte	0x03, 0x1b
        /*004e*/ 	.short	0x00ff


	//----- nvinfo : EIATTR_COOP_GROUP_MASK_REGIDS
	.align		4
        /*0050*/ 	.byte	0x04, 0x29
        /*0052*/ 	.short	(.L_411 - .L_410)


	//   ....[0]....
.L_410:
        /*0054*/ 	.word	0x05000000


	//   ....[1]....
        /*0058*/ 	.word	0x05000000


	//   ....[2]....
        /*005c*/ 	.word	0x05000000


	//   ....[3]....
        /*0060*/ 	.word	0x05000000


	//   ....[4]....
        /*0064*/ 	.word	0x05000000


	//   ....[5]....
        /*0068*/ 	.word	0x05000002


	//----- nvinfo : EIATTR_COOP_GROUP_INSTR_OFFSETS
	.align		4
.L_411:
        /*006c*/ 	.byte	0x04, 0x28
        /*006e*/ 	.short	(.L_413 - .L_412)


	//   ....[0]....
.L_412:
        /*0070*/ 	.word	0x000006b0


	//   ....[1]....
        /*0074*/ 	.word	0x000006d0


	//   ....[2]....
        /*0078*/ 	.word	0x000006f0


	//   ....[3]....
        /*007c*/ 	.word	0x00000710


	//   ....[4]....
        /*0080*/ 	.word	0x00000740


	//   ....[5]....
        /*0084*/ 	.word	0x000007d0


	//----- nvinfo : EIATTR_EXIT_INSTR_OFFSETS
	.align		4
.L_413:
        /*0088*/ 	.byte	0x04, 0x1c
        /*008a*/ 	.short	(.L_415 - .L_414)


	//   ....[0]....
.L_414:
        /*008c*/ 	.word	0x00000810


	//   ....[1]....
        /*0090*/ 	.word	0x00000860


	//----- nvinfo : EIATTR_MAX_THREADS
	.align		4
.L_415:
        /*0094*/ 	.byte	0x04, 0x05
        /*0096*/ 	.short	(.L_417 - .L_416)
.L_416:
        /*0098*/ 	.word	0x00000040
        /*009c*/ 	.word	0x00000001
        /*00a0*/ 	.word	0x00000001
.L_417:


//--------------------- .nv.info.tvmgen_default_fused_nn_dense_1_kernel --------------------------
	.section	.nv.info.tvmgen_default_fused_nn_dense_1_kernel,"",@"SHT_CUDA_INFO"
	.sectionflags	@""
	.align	4


	//----- nvinfo : EIATTR_CUDA_API_VERSION
	.align		4
        /*0000*/ 	.byte	0x04, 0x37
        /*0002*/ 	.short	(.L_419 - .L_418)
.L_418:
        /*0004*/ 	.word	0x0000007e


	//----- nvinfo : EIATTR_SW2861232_WAR
	.align		4
.L_419:
        /*0008*/ 	.byte	0x01, 0x35
	.zero		2


	//----- nvinfo : EIATTR_PARAM_CBANK
	.align		4
        /*000c*/ 	.byte	0x04, 0x0a
        /*000e*/ 	.short	(.L_421 - .L_420)
	.align		4
.L_420:
        /*0010*/ 	.word	index@(.nv.constant0.tvmgen_default_fused_nn_dense_1_kernel)
        /*0014*/ 	.short	0x0160
        /*0016*/ 	.short	0x0018


	//----- nvinfo : EIATTR_CBANK_PARAM_SIZE
	.align		4
.L_421:
        /*0018*/ 	.byte	0x03, 0x19
        /*001a*/ 	.short	0x0018


	//----- nvinfo : EIATTR_KPARAM_INFO
	.align		4
        /*001c*/ 	.byte	0x04, 0x17
        /*001e*/ 	.short	(.L_423 - .L_422)
.L_422:
        /*0020*/ 	.word	0x00000000
        /*0024*/ 	.short	0x0002
        /*0026*/ 	.short	0x0010
        /*0028*/ 	.byte	0x00, 0xf0, 0x21, 0x00


	//----- nvinfo : EIATTR_KPARAM_INFO
	.align		4
.L_423:
        /*002c*/ 	.byte	0x04, 0x17
        /*002e*/ 	.short	(.L_425 - .L_424)
.L_424:
        /*0030*/ 	.word	0x00000000
        /*0034*/ 	.short	0x0001
        /*0036*/ 	.short	0x0008
        /*0038*/ 	.byte	0x00, 0xf0, 0x21, 0x00


	//----- nvinfo : EIATTR_KPARAM_INFO
	.align		4
.L_425:
        /*003c*/ 	.byte	0x04, 0x17
        /*003e*/ 	.short	(.L_427 - .L_426)
.L_426:
        /*0040*/ 	.word	0x00000000
        /*0044*/ 	.short	0x0000
        /*0046*/ 	.short	0x0000
        /*0048*/ 	.byte	0x00, 0xf0, 0x21, 0x00


	//----- nvinfo : EIATTR_MAXREG_COUNT
	.align		4
.L_427:
        /*004c*/ 	.byte	0x03, 0x1b
        /*004e*/ 	.short	0x00ff


	//----- nvinfo : EIATTR_COOP_GROUP_MASK_REGIDS
	.align		4
        /*0050*/ 	.byte	0x04, 0x29
        /*0052*/ 	.short	(.L_429 - .L_428)


	//   ....[0]....
.L_428:
        /*0054*/ 	.word	0x05000000


	//   ....[1]....
        /*0058*/ 	.word	0x05000000


	//   ....[2]....
        /*005c*/ 	.word	0x05000000


	//   ....[3]....
        /*0060*/ 	.word	0x05000000


	//   ....[4]....
        /*0064*/ 	.word	0x05000000


	//   ....[5]....
        /*0068*/ 	.word	0x05000002


	//----- nvinfo : EIATTR_COOP_GROUP_INSTR_OFFSETS
	.align		4
.L_429:
        /*006c*/ 	.byte	0x04, 0x28
        /*006e*/ 	.short	(.L_431 - .L_430)


	//   ....[0]....
.L_430:
        /*0070*/ 	.word	0x000006b0


	//   ....[1]....
        /*0074*/ 	.word	0x000006d0


	//   ....[2]....
        /*0078*/ 	.word	0x000006f0


	//   ....[3]....
        /*007c*/ 	.word	0x00000710


	//   ....[4]....
        /*0080*/ 	.word	0x00000740


	//   ....[5]....
        /*0084*/ 	.word	0x000007d0


	//----- nvinfo : EIATTR_EXIT_INSTR_OFFSETS
	.align		4
.L_431:
        /*0088*/ 	.byte	0x04, 0x1c
        /*008a*/ 	.short	(.L_433 - .L_432)


	//   ....[0]....
.L_432:
        /*008c*/ 	.word	0x00000810


	//   ....[1]....
        /*0090*/ 	.word	0x00000860


	//----- nvinfo : EIATTR_MAX_THREADS
	.align		4
.L_433:
        /*0094*/ 	.byte	0x04, 0x05
        /*0096*/ 	.short	(.L_435 - .L_434)
.L_434:
        /*0098*/ 	.word	0x00000040
        /*009c*/ 	.word	0x00000001
        /*00a0*/ 	.word	0x00000001
.L_435:


//--------------------- .nv.info.tvmgen_default_fused_reshape_1_kernel --------------------------
	.section	.nv.info.tvmgen_default_fused_reshape_1_kernel,"",@"SHT_CUDA_INFO"
	.sectionflags	@""
	.align	4


	//----- nvinfo : EIATTR_CUDA_API_VERSION
	.align		4
        /*0000*/ 	.byte	0x04, 0x37
        /*0002*/ 	.short	(.L_437 - .L_436)
.L_436:
        /*0004*/ 	.word	0x0000007e


	//----- nvinfo : EIATTR_SW2861232_WAR
	.align		4
.L_437:
        /*0008*/ 	.byte	0x01, 0x35
	.zero		2


	//----- nvinfo : EIATTR_PARAM_CBANK
	.align		4
        /*000c*/ 	.byte	0x04, 0x0a
        /*000e*/ 	.short	(.L_439 - .L_438)
	.align		4
.L_438:
        /*0010*/ 	.word	index@(.nv.constant0.tvmgen_default_fused_reshape_1_kernel)
        /*0014*/ 	.short	0x0160
        /*0016*/ 	.short	0x0010


	//----- nvinfo : EIATTR_CBANK_PARAM_SIZE
	.align		4
.L_439:
        /*0018*/ 	.byte	0x03, 0x19
        /*001a*/ 	.short	0x0010


	//----- nvinfo : EIATTR_KPARAM_INFO
	.align		4
        /*001c*/ 	.byte	0x04, 0x17
        /*001e*/ 	.short	(.L_441 - .L_440)
.L_440:
        /*0020*/ 	.word	0x00000000
        /*0024*/ 	.short	0x0001
        /*0026*/ 	.short	0x0008
        /*0028*/ 	.byte	0x00, 0xf0, 0x21, 0x00


	//----- nvinfo : EIATTR_KPARAM_INFO
	.align		4
.L_441:
        /*002c*/ 	.byte	0x04, 0x17
        /*002e*/ 	.short	(.L_443 - .L_442)
.L_442:
        /*0030*/ 	.word	0x00000000
        /*0034*/ 	.short	0x0000
        /*0036*/ 	.short	0x0000
        /*0038*/ 	.byte	0x00, 0xf0, 0x21, 0x00


	//----- nvinfo : EIATTR_MAXREG_COUNT
	.align		4
.L_443:
        /*003c*/ 	.byte	0x03, 0x1b
        /*003e*/ 	.short	0x0040


	//----- nvinfo : EIATTR_EXIT_INSTR_OFFSETS
	.align		4
        /*0040*/ 	.byte	0x04, 0x1c
        /*0042*/ 	.short	(.L_445 - .L_444)


	//   ....[0]....
.L_444:
        /*0044*/ 	.word	0x00000300


	//----- nvinfo : EIATTR_MAX_THREADS
	.align		4
.L_445:
        /*0048*/ 	.byte	0x04, 0x05
        /*004a*/ 	.short	(.L_447 - .L_446)
.L_446:
        /*004c*/ 	.word	0x00000400
        /*0050*/ 	.word	0x00000001
        /*0054*/ 	.word	0x00000001
.L_447:


//--------------------- .nv.info.tvmgen_default_fused_nn_softmax_kernel_2 --------------------------
	.section	.nv.info.tvmgen_default_fused_nn_softmax_kernel_2,"",@"SHT_CUDA_INFO"
	.sectionflags	@""
	.align	4


	//----- nvinfo : EIATTR_CUDA_API_VERSION
	.align		4
        /*0000*/ 	.byte	0x04, 0x37
        /*0002*/ 	.short	(.L_449 - .L_448)
.L_448:
        /*0004*/ 	.word	0x0000007e


	//----- nvinfo : EIATTR_SW2861232_WAR
	.align		4
.L_449:
        /*0008*/ 	.byte	0x01, 0x35
	.zero		2


	//----- nvinfo : EIATTR_PARAM_CBANK
	.align		4
        /*000c*/ 	.byte	0x04, 0x0a
        /*000e*/ 	.short	(.L_451 - .L_450)
	.align		4
.L_450:
        /*0010*/ 	.word	index@(.nv.constant0.tvmgen_default_fused_nn_softmax_kernel_2)
        /*0014*/ 	.short	0x0160
        /*0016*/ 	.short	0x0010


	//----- nvinfo : EIATTR_CBANK_PARAM_SIZE
	.align		4
.L_451:
        /*0018*/ 	.byte	0x03, 0x19
        /*001a*/ 	.short	0x0010


	//----- nvinfo : EIATTR_KPARAM_INFO
	.align		4
        /*001c*/ 	.byte	0x04, 0x17
        /*001e*/ 	.short	(.L_453 - .L_452)
.L_452:
        /*0020*/ 	.word	0x00000000
        /*0024*/ 	.short	0x0001
        /*0026*/ 	.short	0x0008
        /*0028*/ 	.byte	0x00, 0xf0, 0x21, 0x00


	//----- nvinfo : EIATTR_KPARAM_INFO
	.align		4
.L_453:
        /*002c*/ 	.byte	0x04, 0x17
        /*002e*/ 	.short	(.L_455 - .L_454)
.L_454:
        /*0030*/ 	.word	0x00000000
        /*0034*/ 	.short	0x0000
        /*0036*/ 	.short	0x0000
        /*0038*/ 	.byte	0x00, 0xf0, 0x21, 0x00


	//----- nvinfo : EIATTR_MAXREG_COUNT
	.align		4
.L_455:
        /*003c*/ 	.byte	0x03, 0x1b
        /*003e*/ 	.short	0x0040


	//----- nvinfo : EIATTR_EXIT_INSTR_OFFSETS
	.align		4
        /*0040*/ 	.byte	0x04, 0x1c
        /*0042*/ 	.short	(.L_457 - .L_456)


	//   ....[0]....
.L_456:
        /*0044*/ 	.word	0x000010b0


	//----- nvinfo : EIATTR_MAX_THREADS
	.align		4
.L_457:
        /*0048*/ 	.byte	0x04, 0x05
        /*004a*/ 	.short	(.L_459 - .L_458)
.L_458:
        /*004c*/ 	.word	0x00000400
        /*0050*/ 	.word	0x00000001
        /*0054*/ 	.word	0x00000001
.L_459:


//--------------------- .nv.info.tvmgen_default_fused_nn_softmax_kernel_1 --------------------------
	.section	.nv.info.tvmgen_default_fused_nn_softmax_kernel_1,"",@"SHT_CUDA_INFO"
	.sectionflags	@""
	.align	4


	//----- nvinfo : EIATTR_CUDA_API_VERSION
	.align		4
        /*0000*/ 	.byte	0x04, 0x37
        /*0002*/ 	.short	(.L_461 - .L_460)
.L_460:
        /*0004*/ 	.word	0x0000007e


	//----- nvinfo : EIATTR_SW2861232_WAR
	.align		4
.L_461:
        /*0008*/ 	.byte	0x01, 0x35
	.zero		2


	//----- nvinfo : EIATTR_PARAM_CBANK
	.align		4
        /*000c*/ 	.byte	0x04, 0x0a
        /*000e*/ 	.short	(.L_463 - .L_462)
	.align		4
.L_462:
        /*0010*/ 	.word	index@(.nv.constant0.tvmgen_default_fused_nn_softmax_kernel_1)
        /*0014*/ 	.short	0x0160
        /*0016*/ 	.short	0x0018


	//----- nvinfo : EIATTR_CBANK_PARAM_SIZE
	.align		4
.L_463:
        /*0018*/ 	.byte	0x03, 0x19
        /*001a*/ 	.short	0x0018


	//----- nvinfo : EIATTR_KPARAM_INFO
	.align		4
        /*001c*/ 	.byte	0x04, 0x17
        /*001e*/ 	.short	(.L_465 - .L_464)
.L_464:
        /*0020*/ 	.word	0x00000000
        /*0024*/ 	.short	0x0002
        /*0026*/ 	.short	0x0010
        /*0028*/ 	.byte	0x00, 0xf0, 0x21, 0x00


	//----- nvinfo : EIATTR_KPARAM_INFO
	.align		4
.L_465:
        /*002c*/ 	.byte	0x04, 0x17
        /*002e*/ 	.short	(.L_467 - .L_466)
.L_466:
        /*0030*/ 	.word	0x00000000
        /*0034*/ 	.short	0x0001
        /*0036*/ 	.short	0x0008
        /*0038*/ 	.byte	0x00, 0xf0, 0x21, 0x00


	//----- nvinfo : EIATTR_KPARAM_INFO
	.align		4
.L_467:
        /*003c*/ 	.byte	0x04, 0x17
        /*003e*/ 	.short	(.L_469 - .L_468)
.L_468:
        /*0040*/ 	.word	0x00000000
        /*0044*/ 	.short	0x0000
        /*0046*/ 	.short	0x0000
        /*0048*/ 	.byte	0x00, 0xf0, 0x21, 0x00


	//----- nvinfo : EIATTR_MAXREG_COUNT
	.align		4
.L_469:
        /*004c*/ 	.byte	0x03, 0x1b
        /*004e*/ 	.short	0x0040


	//----- nvinfo : EIATTR_EXIT_INSTR_OFFSETS
	.align		4
        /*0050*/ 	.byte	0x04, 0x1c
        /*0052*/ 	.short	(.L_471 - .L_470)


	//   ....[0]....
.L_470:
        /*0054*/ 	.word	0x000001d0


	//----- nvinfo : EIATTR_MAX_THREADS
	.align		4
.L_471:
        /*0058*/ 	.byte	0x04, 0x05
        /*005a*/ 	.short	(.L_473 - .L_472)
.L_472:
        /*005c*/ 	.word	0x00000400
        /*0060*/ 	.word	0x00000001
        /*0064*/ 	.word	0x00000001
.L_473:


//--------------------- .nv.info.tvmgen_default_fused_nn_dense_4_kernel --------------------------
	.section	.nv.info.tvmgen_default_fused_nn_dense_4_kernel,"",@"SHT_CUDA_INFO"
	.sectionflags	@""
	.align	4


	//----- nvinfo : EIATTR_CUDA_API_VERSION
	.align		4
        /*0000*/ 	.byte	0x04, 0x37
        /*0002*/ 	.short	(.L_475 - .L_474)
.L_474:
        /*0004*/ 	.word	0x0000007e


	//----- nvinfo : EIATTR_SW2861232_WAR
	.align		4
.L_475:
        /*0008*/ 	.byte	0x01, 0x35
	.zero		2


	//----- nvinfo : EIATTR_PARAM_CBANK
	.align		4
        /*000c*/ 	.byte	0x04, 0x0a
        /*000e*/ 	.short	(.L_477 - .L_476)
	.align		4
.L_476:
        /*0010*/ 	.word	index@(.nv.constant0.tvmgen_default_fused_nn_dense_4_kernel)
        /*0014*/ 	.short	0x0160
        /*0016*/ 	.short	0x0018


	//----- nvinfo : EIATTR_CBANK_PARAM_SIZE
	.align		4
.L_477:
        /*0018*/ 	.byte	0x03, 0x19
        /*001a*/ 	.short	0x0018


	//----- nvinfo : EIATTR_KPARAM_INFO
	.align		4
        /*001c*/ 	.byte	0x04, 0x17
        /*001e*/ 	.short	(.L_479 - .L_478)
.L_478:
        /*0020*/ 	.word	0x00000000
        /*0024*/ 	.short	0x0002
        /*0026*/ 	.short	0x0010
        /*0028*/ 	.byte	0x00, 0xf0, 0x21, 0x00


	//----- nvinfo : EIATTR_KPARAM_INFO
	.align		4
.L_479:
        /*002c*/ 	.byte	0x04, 0x17
        /*002e*/ 	.short	(.L_481 - .L_480)
.L_480:
        /*0030*/ 	.word	0x00000000
        /*0034*/ 	.short	0x0001
        /*0036*/ 	.short	0x0008
        /*0038*/ 	.byte	0x00, 0xf0, 0x21, 0x00


	//----- nvinfo : EIATTR_KPARAM_INFO
	.align		4
.L_481:
        /*003c*/ 	.byte	0x04, 0x17
        /*003e*/ 	.short	(.L_483 - .L_482)
.L_482:
        /*0040*/ 	.word	0x00000000
        /*0044*/ 	.short	0x0000
        /*0046*/ 	.short	0x0000
        /*0048*/ 	.byte	0x00, 0xf0, 0x21, 0x00


	//----- nvinfo : EIATTR_MAXREG_COUNT
	.align		4
.L_483:
        /*004c*/ 	.byte	0x03, 0x1b
        /*004e*/ 	.short	0x00ff


	//----- nvinfo : EIATTR_COOP_GROUP_MASK_REGIDS
	.align		4
        /*0050*/ 	.byte	0x04, 0x29
        /*0052*/ 	.short	(.L_485 - .L_484)


	//   ....[0]....
.L_484:
        /*0054*/ 	.word	0x05000000


	//   ....[1]....
        /*0058*/ 	.word	0x05000000


	//   ....[2]....
        /*005c*/ 	.word	0x05000000


	//   ....[3]....
        /*0060*/ 	.word	0x05000000


	//   ....[4]....
        /*0064*/ 	.word	0x05000000


	//   ....[5]....
        /*0068*/ 	.word	0x05000002


	//----- nvinfo : EIATTR_COOP_GROUP_INSTR_OFFSETS
	.align		4
.L_485:
        /*006c*/ 	.byte	0x04, 0x28
        /*006e*/ 	.short	(.L_487 - .L_486)


	//   ....[0]....
.L_486:
        /*0070*/ 	.word	0x000006b0


	//   ....[1]....
        /*0074*/ 	.word	0x000006d0


	//   ....[2]....
        /*0078*/ 	.word	0x000006f0


	//   ....[3]....
        /*007c*/ 	.word	0x00000710


	//   ....[4]....
        /*0080*/ 	.word	0x00000740


	//   ....[5]....
        /*0084*/ 	.word	0x000007d0


	//----- nvinfo : EIATTR_EXIT_INSTR_OFFSETS
	.align		4
.L_487:
        /*0088*/ 	.byte	0x04, 0x1c
        /*008a*/ 	.short	(.L_489 - .L_488)


	//   ....[0]....
.L_488:
        /*008c*/ 	.word	0x00000810


	//   ....[1]....
        /*0090*/ 	.word	0x00000860


	//----- nvinfo : EIATTR_MAX_THREADS
	.align		4
.L_489:
        /*0094*/ 	.byte	0x04, 0x05
        /*0096*/ 	.short	(.L_491 - .L_490)
.L_490:
        /*0098*/ 	.word	0x00000040
        /*009c*/ 	.word	0x00000001
        /*00a0*/ 	.word	0x00000001
.L_491:


//--------------------- .nv.info.tvmgen_default_fused_nn_dense_2_kernel --------------------------
	.section	.nv.info.tvmgen_default_fused_nn_dense_2_kernel,"",@"SHT_CUDA_INFO"
	.sectionflags	@""
	.align	4


	//----- nvinfo : EIATTR_CUDA_API_VERSION
	.align		4
        /*0000*/ 	.byte	0x04, 0x37
        /*0002*/ 	.short	(.L_493 - .L_492)
.L_492:
        /*0004*/ 	.word	0x0000007e


	//----- nvinfo : EIATTR_SW2861232_WAR
	.align		4
.L_493:
        /*0008*/ 	.byte	0x01, 0x35
	.zero		2


	//----- nvinfo : EIATTR_PARAM_CBANK
	.align		4
        /*000c*/ 	.byte	0x04, 0x0a
        /*000e*/ 	.short	(.L_495 - .L_494)
	.align		4
.L_494:
        /*0010*/ 	.word	index@(.nv.constant0.tvmgen_default_fused_nn_dense_2_kernel)
        /*0014*/ 	.short	0x0160
        /*0016*/ 	.short	0x0018


	//----- nvinfo : EIATTR_CBANK_PARAM_SIZE
	.align		4
.L_495:
        /*0018*/ 	.byte	0x03, 0x19
        /*001a*/ 	.short	0x0018


	//----- nvinfo : EIATTR_KPARAM_INFO
	.align		4
        /*001c*/ 	.byte	0x04, 0x17
        /*001e*/ 	.short	(.L_497 - .L_496)
.L_496:
        /*0020*/ 	.word	0x00000000
        /*0024*/ 	.short	0x0002
        /*0026*/ 	.short	0x0010
        /*0028*/ 	.byte	0x00, 0xf0, 0x21, 0x00


	//----- nvinfo : EIATTR_KPARAM_INFO
	.align		4
.L_497:
        /*002c*/ 	.byte	0x04, 0x17
        /*002e*/ 	.short	(.L_499 - .L_498)
.L_498:
        /*0030*/ 	.word	0x00000000
        /*0034*/ 	.short	0x0001
        /*0036*/ 	.short	0x0008
        /*0038*/ 	.byte	0x00, 0xf0, 0x21, 0x00


	//----- nvinfo : EIATTR_KPARAM_INFO
	.align		4
.L_499:
        /*003c*/ 	.byte	0x04, 0x17
        /*003e*/ 	.short	(.L_501 - .L_500)
.L_500:
        /*0040*/ 	.word	0x00000000
        /*0044*/ 	.short	0x0000
        /*0046*/ 	.short	0x0000
        /*0048*/ 	.byte	0x00, 0xf0, 0x21, 0x00


	//----- nvinfo : EIATTR_MAXREG_COUNT
	.align		4
.L_501:
        /*004c*/ 	.byte	0x03, 0x1b
        /*004e*/ 	.short	0x00ff


	//----- nvinfo : EIATTR_COOP_GROUP_MASK_REGIDS
	.align		4
        /*0050*/ 	.byte	0x04, 0x29
        /*0052*/ 	.short	(.L_503 - .L_502)


	//   ....[0]....
.L_502:
        /*0054*/ 	.word	0x05000000


	//   ....[1]....
        /*0058*/ 	.word	0x05000000


	//   ....[2]....
        /*005c*/ 	.word	0x05000000


	//   ....[3]....
        /*0060*/ 	.word	0x05000000


	//   ....[4]....
        /*0064*/ 	.word	0x05000000


	//   ....[5]....
        /*0068*/ 	.word	0x05000002


	//----- nvinfo : EIATTR_COOP_GROUP_INSTR_OFFSETS
	.align		4
.L_503:
        /*006c*/ 	.byte	0x04, 0x28
        /*006e*/ 	.short	(.L_505 - .L_504)


	//   ....[0]....
.L_504:
        /*0070*/ 	.word	0x000006b0


	//   ....[1]....
        /*0074*/ 	.word	0x000006d0


	//   ....[2]....
        /*0078*/ 	.word	0x000006f0


	//   ....[3]....
        /*007c*/ 	.word	0x00000710


	//   ....[4]....
        /*0080*/ 	.word	0x00000740


	//   ....[5]....
        /*0084*/ 	.word	0x000007d0


	//----- nvinfo : EIATTR_EXIT_INSTR_OFFSETS
	.align		4
.L_505:
        /*0088*/ 	.byte	0x04, 0x1c
        /*008a*/ 	.short	(.L_507 - .L_506)


	//   ....[0]....
.L_506:
        /*008c*/ 	.word	0x00000810


	//   ....[1]....
        /*0090*/ 	.word	0x00000860


	//----- nvinfo : EIATTR_MAX_THREADS
	.align		4
.L_507:
        /*0094*/ 	.byte	0x04, 0x05
        /*0096*/ 	.short	(.L_509 - .L_508)
.L_508:
        /*0098*/ 	.word	0x00000040
        /*009c*/ 	.word	0x00000001
        /*00a0*/ 	.word	0x00000001
.L_509:


//--------------------- .nv.info.tvmgen_default_fused_multiply_strided_slice_negative_strided_slice_concatenate_multiply_add_exp_98b283a43dfeffd8__kernel --------------------------
	.section	.nv.info.tvmgen_default_fused_multiply_strided_slice_negative_strided_slice_concatenate_multiply_add_exp_98b283a43dfeffd8__kernel,"",@"SHT_CUDA_INFO"
	.sectionflags	@""
	.align	4


	//----- nvinfo : EIATTR_CUDA_API_VERSION
	.align		4
        /*0000*/ 	.byte	0x04, 0x37
        /*0002*/ 	.short	(.L_511 - .L_510)
.L_510:
        /*0004*/ 	.word	0x0000007e


	//----- nvinfo : EIATTR_SW2861232_WAR
	.align		4
.L_511:
        /*0008*/ 	.byte	0x01, 0x35
	.zero		2


	//----- nvinfo : EIATTR_PARAM_CBANK
	.align		4
        /*000c*/ 	.byte	0x04, 0x0a
        /*000e*/ 	.short	(.L_513 - .L_512)
	.align		4
.L_512:
        /*0010*/ 	.word	index@(.nv.constant0.tvmgen_default_fused_multiply_strided_slice_negative_strided_slice_concatenate_multiply_add_exp_98b283a43dfeffd8__kernel)
        /*0014*/ 	.short	0x0160
        /*0016*/ 	.short	0x0020


	//----- nvinfo : EIATTR_CBANK_PARAM_SIZE
	.align		4
.L_513:
        /*0018*/ 	.byte	0x03, 0x19
        /*001a*/ 	.short	0x0020


	//----- nvinfo : EIATTR_KPARAM_INFO
	.align		4
        /*001c*/ 	.byte	0x04, 0x17
        /*001e*/ 	.short	(.L_515 - .L_514)
.L_514:
        /*0020*/ 	.word	0x00000000
        /*0024*/ 	.short	0x0003
        /*0026*/ 	.short	0x0018
        /*0028*/ 	.byte	0x00, 0xf0, 0x21, 0x00


	//----- nvinfo : EIATTR_KPARAM_INFO
	.align		4
.L_515:
        /*002c*/ 	.byte	0x04, 0x17
        /*002e*/ 	.short	(.L_517 - .L_516)
.L_516:
        /*0030*/ 	.word	0x00000000
        /*0034*/ 	.short	0x0002
        /*0036*/ 	.short	0x0010
        /*0038*/ 	.byte	0x00, 0xf0, 0x21, 0x00


	//----- nvinfo : EIATTR_KPARAM_INFO
	.align		4
.L_517:
        /*003c*/ 	.byte	0x04, 0x17
        /*003e*/ 	.short	(.L_519 - .L_518)
.L_518:
        /*0040*/ 	.word	0x00000000
        /*0044*/ 	.short	0x0001
        /*0046*/ 	.short	0x0008
        /*0048*/ 	.byte	0x00, 0xf0, 0x21, 0x00


	//----- nvinfo : EIATTR_KPARAM_INFO
	.align		4
.L_519:
        /*004c*/ 	.byte	0x04, 0x17
        /*004e*/ 	.short	(.L_521 - .L_520)
.L_520:
        /*0050*/ 	.word	0x00000000
        /*0054*/ 	.short	0x0000
        /*0056*/ 	.short	0x0000
        /*0058*/ 	.byte	0x00, 0xf0, 0x21, 0x00


	//----- nvinfo : EIATTR_MAXREG_COUNT
	.align		4
.L_521:
        /*005c*/ 	.byte	0x03, 0x1b
        /*005e*/ 	.short	0x0040


	//----- nvinfo : EIATTR_EXIT_INSTR_OFFSETS
	.align		4
        /*0060*/ 	.byte	0x04, 0x1c
        /*0062*/ 	.short	(.L_523 - .L_522)


	//   ....[0]....
.L_522:
        /*0064*/ 	.word	0x000001a0


	//----- nvinfo : EIATTR_MAX_THREADS
	.align		4
.L_523:
        /*0068*/ 	.byte	0x04, 0x05
        /*006a*/ 	.short	(.L_525 - .L_524)
.L_524:
        /*006c*/ 	.word	0x00000400
        /*0070*/ 	.word	0x00000001
        /*0074*/ 	.word	0x00000001
.L_525:


//--------------------- .nv.callgraph             --------------------------
	.section	.nv.callgraph,"",@"SHT_CUDA_CALLGRAPH"
	.align	4
	.sectionentsize	8
	.align		4
        /*0000*/ 	.word	0x00000000
	.align		4
        /*0004*/ 	.word	0xffffffff
	.align		4
        /*0008*/ 	.word	0x00000000
	.align		4
        /*000c*/ 	.word	0xfffffffe
	.align		4
        /*0010*/ 	.word	0x00000000
	.align		4
        /*0014*/ 	.word	0xfffffffd
	.align		4
        /*0018*/ 	.word	0x00000000
	.align		4
        /*001c*/ 	.word	0xfffffffc


//--------------------- .nv.rel.action            --------------------------
	.section	.nv.rel.action,"",@"SHT_CUDA_RELOCINFO"
	.align	8
	.sectionentsize	8
        /*0000*/ 	.byte	0x73, 0x00, 0x00, 0x00, 0x00, 0x00, 0x00, 0x00, 0x00, 0x00, 0x00, 0x11, 0x25, 0x00, 0x05, 0x36


//--------------------- .nv.constant0.tvmgen_default_fused_nn_softmax_kernel_3 --------------------------
	.section	.nv.constant0.tvmgen_default_fused_nn_softmax_kernel_3,"a",@progbits
	.sectionflags	@""
	.align	4
.nv.constant0.tvmgen_default_fused_nn_softmax_kernel_3:
	.zero		376


//--------------------- .nv.constant0.tvmgen_default_fused_nn_softmax_kernel --------------------------
	.section	.nv.constant0.tvmgen_default_fused_nn_softmax_kernel,"a",@progbits
	.sectionflags	@""
	.align	4
.nv.constant0.tvmgen_default_fused_nn_softmax_kernel:
	.zero		368


//--------------------- .nv.constant0.tvmgen_default_fused_nn_dense_3_kernel --------------------------
	.section	.nv.constant0.tvmgen_default_fused_nn_dense_3_kernel,"a",@progbits
	.sectionflags	@""
	.align	4
.nv.constant0.tvmgen_default_fused_nn_dense_3_kernel:
	.zero		376


//--------------------- .nv.constant0.tvmgen_default_fused_multiply_sum_kernel --------------------------
	.section	.nv.constant0.tvmgen_default_fused_multiply_sum_kernel,"a",@progbits
	.sectionflags	@""
	.align	4
.nv.constant0.tvmgen_default_fused_multiply_sum_kernel:
	.zero		368


//--------------------- .nv.constant0.tvmgen_default_fused_less_add_where_take_kernel --------------------------
	.section	.nv.constant0.tvmgen_default_fused_less_add_where_take_kernel,"a",@progbits
	.sectionflags	@""
	.align	4
.nv.constant0.tvmgen_default_fused_less_add_where_take_kernel:
	.zero		376


//--------------------- .nv.constant0.tvmgen_default_fused_reshape_transpose_reshape_kernel --------------------------
	.section	.nv.constant0.tvmgen_default_fused_reshape_transpose_reshape_kernel,"a",@progbits
	.sectionflags	@""
	.align	4
.nv.constant0.tvmgen_default_fused_reshape_transpose_reshape_kernel:
	.zero		368


//--------------------- .nv.constant0.tvmgen_default_fused_reshape_transpose_1_kernel --------------------------
	.section	.nv.constant0.tvmgen_default_fused_reshape_transpose_1_kernel,"a",@progbits
	.sectionflags	@""
	.align	4
.nv.constant0.tvmgen_default_fused_reshape_transpose_1_kernel:
	.zero		368


//--------------------- .nv.constant0.tvmgen_default_fused_multiply_strided_slice_negative_strided_slice_concatenate_multiply_add_res_1bda687858ca57c0__kernel --------------------------
	.section	.nv.constant0.tvmgen_default_fused_multiply_strided_slice_negative_strided_slice_concatenate_multiply_add_res_1bda687858ca57c0__kernel,"a",@progbits
	.sectionflags	@""
	.align	4
.nv.constant0.tvmgen_default_fused_multiply_strided_slice_negative_strided_slice_concatenate_multiply_add_res_1bda687858ca57c0__kernel:
	.zero		384


//--------------------- .nv.constant0.tvmgen_default_fused_reshape_sigmoid_multiply_reshape_multiply_reshape_kernel --------------------------
	.section	.nv.constant0.tvmgen_default_fused_reshape_sigmoid_multiply_reshape_multiply_reshape_kernel,"a",@progbits
	.sectionflags	@""
	.align	4
.nv.constant0.tvmgen_default_fused_reshape_sigmoid_multiply_reshape_multiply_reshape_kernel:
	.zero		376


//--------------------- .nv.constant0.tvmgen_default_fused_reshape_where_divide_kernel --------------------------
	.section	.nv.constant0.tvmgen_default_fused_reshape_where_divide_kernel,"a",@progbits
	.sectionflags	@""
	.align	4
.nv.constant0.tvmgen_default_fused_reshape_where_divide_kernel:
	.zero		376


//--------------------- .nv.constant0.tvmgen_default_fused_nn_batch_matmul_kernel --------------------------
	.section	.nv.constant0.tvmgen_default_fused_nn_batch_matmul_kernel,"a",@progbits
	.sectionflags	@""
	.align	4
.nv.constant0.tvmgen_default_fused_nn_batch_matmul_kernel:
	.zero		376


//--------------------- .nv.constant0.tvmgen_default_fused_nn_batch_matmul_1_kernel --------------------------
	.section	.nv.constant0.tvmgen_default_fused_nn_batch_matmul_1_kernel,"a",@progbits
	.sectionflags	@""
	.align	4
.nv.constant0.tvmgen_default_fused_nn_batch_matmul_1_kernel:
	.zero		376


//--------------------- .nv.constant0.tvmgen_default_fused_reshape_transpose_kernel --------------------------
	.section	.nv.constant0.tvmgen_default_fused_reshape_transpose_kernel,"a",@progbits
	.sectionflags	@""
	.align	4
.nv.constant0.tvmgen_default_fused_reshape_transpose_kernel:
	.zero		368


//--------------------- .nv.constant0.tvmgen_default_fused_reshape_transpose_expand_dims_tile_reshape_transpose_kernel --------------------------
	.section	.nv.constant0.tvmgen_default_fused_reshape_transpose_expand_dims_tile_reshape_transpose_kernel,"a",@progbits
	.sectionflags	@""
	.align	4
.nv.constant0.tvmgen_default_fused_reshape_transpose_expand_dims_tile_reshape_transpose_kernel:
	.zero		368


//--------------------- .nv.constant0.tvmgen_default_fused_sqrt_multiply_add_divide_multiply_reshape_kernel --------------------------
	.section	.nv.constant0.tvmgen_default_fused_sqrt_multiply_add_divide_multiply_reshape_kernel,"a",@progbits
	.sectionflags	@""
	.align	4
.nv.constant0.tvmgen_default_fused_sqrt_multiply_add_divide_multiply_reshape_kernel:
	.zero		384


//--------------------- .nv.constant0.tvmgen_default_fused_reshape_kernel --------------------------
	.section	.nv.constant0.tvmgen_default_fused_reshape_kernel,"a",@progbits
	.sectionflags	@""
	.align	4
.nv.constant0.tvmgen_default_fused_reshape_kernel:
	.zero		368


//--------------------- .nv.constant0.tvmgen_default_fused_reshape_add_kernel --------------------------
	.section	.nv.constant0.tvmgen_default_fused_reshape_add_kernel,"a",@progbits
	.sectionflags	@""
	.align	4
.nv.constant0.tvmgen_default_fused_reshape_add_kernel:
	.zero		376


//--------------------- .nv.constant0.tvmgen_default_fused_nn_dense_kernel --------------------------
	.section	.nv.constant0.tvmgen_default_fused_nn_dense_kernel,"a",@progbits
	.sectionflags	@""
	.align	4
.nv.constant0.tvmgen_default_fused_nn_dense_kernel:
	.zero		376


//--------------------- .nv.constant0.tvmgen_default_fused_nn_dense_1_kernel --------------------------
	.section	.nv.constant0.tvmgen_default_fused_nn_dense_1_kernel,"a",@progbits
	.sectionflags	@""
	.align	4
.nv.constant0.tvmgen_default_fused_nn_dense_1_kernel:
	.zero		376


//--------------------- .nv.constant0.tvmgen_default_fused_reshape_1_kernel --------------------------
	.section	.nv.constant0.tvmgen_default_fused_reshape_1_kernel,"a",@progbits
	.sectionflags	@""
	.align	4
.nv.constant0.tvmgen_default_fused_reshape_1_kernel:
	.zero		368


//--------------------- .nv.constant0.tvmgen_default_fused_nn_softmax_kernel_2 --------------------------
	.section	.nv.constant0.tvmgen_default_fused_nn_softmax_kernel_2,"a",@progbits
	.sectionflags	@""
	.align	4
.nv.constant0.tvmgen_default_fused_nn_softmax_kernel_2:
	.zero		368


//--------------------- .nv.constant0.tvmgen_default_fused_nn_softmax_kernel_1 --------------------------
	.section	.nv.constant0.tvmgen_default_fused_nn_softmax_kernel_1,"a",@progbits
	.sectionflags	@""
	.align	4
.nv.constant0.tvmgen_default_fused_nn_softmax_kernel_1:
	.zero		376


//--------------------- .nv.constant0.tvmgen_default_fused_nn_dense_4_kernel --------------------------
	.section	.nv.constant0.tvmgen_default_fused_nn_dense_4_kernel,"a",@progbits
	.sectionflags	@""
	.align	4
.nv.constant0.tvmgen_default_fused_nn_dense_4_kernel:
	.zero		376


//--------------------- .nv.constant0.tvmgen_default_fused_nn_dense_2_kernel --------------------------
	.section	.nv.constant0.tvmgen_default_fused_nn_dense_2_kernel,"a",@progbits
	.sectionflags	@""
	.align	4
.nv.constant0.tvmgen_default_fused_nn_dense_2_kernel:
	.zero		376


//--------------------- .nv.constant0.tvmgen_default_fused_multiply_strided_slice_negative_strided_slice_concatenate_multiply_add_exp_98b283a43dfeffd8__kernel --------------------------
	.section	.nv.constant0.tvmgen_default_fused_multiply_strided_slice_negative_strided_slice_concatenate_multiply_add_exp_98b283a43dfeffd8__kernel,"a",@progbits
	.sectionflags	@""
	.align	4
.nv.constant0.tvmgen_default_fused_multiply_strided_slice_negative_strided_slice_concatenate_multiply_add_exp_98b283a43dfeffd8__kernel:
	.zero		384


//--------------------- .text.tvmgen_default_fused_nn_softmax_kernel_3 --------------------------
	.section	.text.tvmgen_default_fused_nn_softmax_kernel_3,"ax",@progbits
	.sectioninfo	@"SHI_REGISTERS=21"
	.align	128
        .global         tvmgen_default_fused_nn_softmax_kernel_3
        .type           tvmgen_default_fused_nn_softmax_kernel_3,@function
        .size           tvmgen_default_fused_nn_softmax_kernel_3,(.L_x_78 - tvmgen_default_fused_nn_softmax_kernel_3)
        .other          tvmgen_default_fused_nn_softmax_kernel_3,@"STO_CUDA_ENTRY STV_DEFAULT"
tvmgen_default_fused_nn_softmax_kernel_3:
.text.tvmgen_default_fused_nn_softmax_kernel_3:
[----:B------:R-:W-:Y:S02]  /*0000*/  IMAD.MOV.U32 R1, RZ, RZ, c[0x0][0x28] ;  /* 0x00000a00ff017624 */ /* 0x000fe400078e00ff */
[----:B------:R-:W0:Y:S01]  /*0010*/  S2R R8, SR_CTAID.X ;  /* 0x0000000000087919 */ /* 0x000e220000002500 */
[----:B------:R-:W-:Y:S01]  /*0020*/  IMAD.MOV.U32 R9, RZ, RZ, 0x4 ;  /* 0x00000004ff097424 */ /* 0x000fe200078e00ff */
[----:B------:R-:W-:Y:S02]  /*0030*/  ULDC.64 UR4, c[0x0][0x118] ;  /* 0x0000460000047ab9 */ /* 0x000fe40000000a00 */
[----:B------:R-:W1:Y:S01]  /*0040*/  S2R R5, SR_TID.X ;  /* 0x0000000000057919 */ /* 0x000e620000002100 */
[----:B0-----:R-:W-:-:S05]  /*0050*/  IMAD.SHL.U32 R0, R8, 0x8, RZ ;  /* 0x0000000808007824 */ /* 0x001fca00078e00ff */
[----:B-1----:R-:W-:-:S05]  /*0060*/  LEA.HI.SX32 R0, R5, R0, 0x19 ;  /* 0x0000000005007211 */ /* 0x002fca00078fcaff */
[----:B------:R-:W-:-:S05]  /*0070*/  IMAD.WIDE R6, R0, R9, c[0x0][0x168] ;  /* 0x00005a0000067625 */ /* 0x000fca00078e0209 */
[----:B------:R-:W2:Y:S01]  /*0080*/  LDG.E.CONSTANT R3, [R6.64] ;  /* 0x0000000406037981 */ /* 0x000ea2000c1e9900 */
[----:B------:R-:W-:-:S04]  /*0090*/  IMAD R8, R8, 0x400, R5 ;  /* 0x0000040008087824 */ /* 0x000fc800078e0205 */
[----:B------:R-:W-:-:S05]  /*00a0*/  IMAD.WIDE R4, R8, R9, c[0x0][0x160] ;  /* 0x0000580008047625 */ /* 0x000fca00078e0209 */
[----:B------:R-:W3:Y:S01]  /*00b0*/  LDG.E.CONSTANT R0, [R4.64] ;  /* 0x0000000404007981 */ /* 0x000ee2000c1e9900 */
[----:B------:R-:W-:Y:S01]  /*00c0*/  BSSY B0, `(.L_x_0) ;  /* 0x000000b000007945 */ /* 0x000fe20003800000 */
[----:B--2---:R-:W0:Y:S08]  /*00d0*/  MUFU.RCP R2, R3 ;  /* 0x0000000300027308 */ /* 0x004e300000001000 */
[----:B---3--:R-:W1:Y:S01]  /*00e0*/  FCHK P0, R0, R3 ;  /* 0x0000000300007302 */ /* 0x008e620000000000 */
[----:B0-----:R-:W-:-:S04]  /*00f0*/  FFMA R9, -R3, R2, 1 ;  /* 0x3f80000003097423 */ /* 0x001fc80000000102 */
[----:B------:R-:W-:-:S04]  /*0100*/  FFMA R9, R2, R9, R2 ;  /* 0x0000000902097223 */ /* 0x000fc80000000002 */
[----:B------:R-:W-:-:S04]  /*0110*/  FFMA R2, R0, R9, RZ ;  /* 0x0000000900027223 */ /* 0x000fc800000000ff */
[----:B------:R-:W-:-:S04]  /*0120*/  FFMA R10, -R3, R2, R0 ;  /* 0x00000002030a7223 */ /* 0x000fc80000000100 */
[----:B------:R-:W-:Y:S01]  /*0130*/  FFMA R11, R9, R10, R2 ;  /* 0x0000000a090b7223 */ /* 0x000fe20000000002 */
[----:B-1----:R-:W-:Y:S05]  /*0140*/  @!P0 BRA `(.L_x_1) ;  /* 0x0000002000008947 */ /* 0x002fea0003800000 */
[----:B------:R-:W-:Y:S02]  /*0150*/  MOV R14, 0x170 ;  /* 0x00000170000e7802 */ /* 0x000fe40000000f00 */
[----:B------:R-:W-:Y:S05]  /*0160*/  CALL.REL.NOINC `($__internal_0_$__cuda_sm3x_div_rn_noftz_f32_slowpath) ;  /* 0x0000015000007944 */ /* 0x000fea0003c00000 */
.L_x_1:
[----:B------:R-:W-:Y:S05]  /*0170*/  BSYNC B0 ;  /* 0x0000000000007941 */ /* 0x000fea0003800000 */
.L_x_0:
[----:B------:R-:W2:Y:S04]  /*0180*/  LDG.E.CONSTANT R3, [R6.64+0x2000] ;  /* 0x0020000406037981 */ /* 0x000ea8000c1e9900 */
[----:B------:R-:W3:Y:S01]  /*0190*/  LDG.E.CONSTANT R0, [R4.64+0x100000] ;  /* 0x1000000404007981 */ /* 0x000ee2000c1e9900 */
[----:B------:R-:W-:Y:S01]  /*01a0*/  IMAD.MOV.U32 R9, RZ, RZ, 0x4 ;  /* 0x00000004ff097424 */ /* 0x000fe200078e00ff */
[----:B------:R-:W-:Y:S03]  /*01b0*/  BSSY B0, `(.L_x_2) ;  /* 0x000000e000007945 */ /* 0x000fe60003800000 */
[----:B------:R-:W-:-:S05]  /*01c0*/  IMAD.WIDE R8, R8, R9, c[0x0][0x170] ;  /* 0x00005c0008087625 */ /* 0x000fca00078e0209 */
[----:B0-----:R0:W-:Y:S01]  /*01d0*/  STG.E [R8.64], R11 ;  /* 0x0000000b08007986 */ /* 0x0011e2000c101904 */
[----:B--2---:R-:W1:Y:S08]  /*01e0*/  MUFU.RCP R2, R3 ;  /* 0x0000000300027308 */ /* 0x004e700000001000 */
[----:B---3--:R-:W2:Y:S01]  /*01f0*/  FCHK P0, R0, R3 ;  /* 0x0000000300007302 */ /* 0x008ea20000000000 */
[----:B-1----:R-:W-:-:S04]  /*0200*/  FFMA R13, -R3, R2, 1 ;  /* 0x3f800000030d7423 */ /* 0x002fc80000000102 */
[----:B------:R-:W-:-:S04]  /*0210*/  FFMA R13, R2, R13, R2 ;  /* 0x0000000d020d7223 */ /* 0x000fc80000000002 */
[----:B------:R-:W-:-:S04]  /*0220*/  FFMA R2, R0, R13, RZ ;  /* 0x0000000d00027223 */ /* 0x000fc800000000ff */
[----:B------:R-:W-:-:S04]  /*0230*/  FFMA R10, -R3, R2, R0 ;  /* 0x00000002030a7223 */ /* 0x000fc80000000100 */
[----:B------:R-:W-:Y:S01]  /*0240*/  FFMA R13, R13, R10, R2 ;  /* 0x0000000a0d0d7223 */ /* 0x000fe20000000002 */
[----:B--2---:R-:W-:Y:S05]  /*0250*/  @!P0 BRA `(.L_x_3) ;  /* 0x0000003000008947 */ /* 0x004fea0003800000 */
[----:B0-----:R-:W-:Y:S02]  /*0260*/  MOV R14, 0x280 ;  /* 0x00000280000e7802 */ /* 0x001fe40000000f00 */
[----:B------:R-:W-:Y:S05]  /*0270*/  CALL.REL.NOINC `($__internal_0_$__cuda_sm3x_div_rn_noftz_f32_slowpath) ;  /* 0x0000004000007944 */ /* 0x000fea0003c00000 */
[----:B0-----:R-:W-:Y:S02]  /*0280*/  IMAD.MOV.U32 R13, RZ, RZ, R11 ;  /* 0x000000ffff0d7224 */ /* 0x001fe400078e000b */
.L_x_3:
[----:B0-----:R-:W-:Y:S05]  /*0290*/  BSYNC B0 ;  /* 0x0000000000007941 */ /* 0x001fea0003800000 */
.L_x_2:
[----:B------:R-:W-:Y:S01]  /*02a0*/  STG.E [R8.64+0x100000], R13 ;  /* 0x1000000d08007986 */ /* 0x000fe2000c101904 */
[----:B------:R-:W-:Y:S05]  /*02b0*/  EXIT ;  /* 0x000000000000794d */ /* 0x000fea0003800000 */
        .weak           $__internal_0_$__cuda_sm3x_div_rn_noftz_f32_slowpath
        .type           $__internal_0_$__cuda_sm3x_div_rn_noftz_f32_slowpath,@function
        .size           $__internal_0_$__cuda_sm3x_div_rn_noftz_f32_slowpath,(.L_x_78 - $__internal_0_$__cuda_sm3x_div_rn_noftz_f32_slowpath)
$__internal_0_$__cuda_sm3x_div_rn_noftz_f32_slowpath:
[----:B------:R-:W-:Y:S01]  /*02c0*/  SHF.R.U32.HI R10, RZ, 0x17, R3 ;  /* 0x00000017ff0a7819 */ /* 0x000fe20000011603 */
[----:B------:R-:W-:Y:S01]  /*02d0*/  BSSY B1, `(.L_x_4) ;  /* 0x0000062000017945 */ /* 0x000fe20003800000 */
[----:B------:R-:W-:Y:S02]  /*02e0*/  SHF.R.U32.HI R2, RZ, 0x17, R0 ;  /* 0x00000017ff027819 */ /* 0x000fe40000011600 */
[----:B------:R-:W-:Y:S02]  /*02f0*/  LOP3.LUT R16, R10, 0xff, RZ, 0xc0, !PT ;  /* 0x000000ff0a107812 */ /* 0x000fe400078ec0ff */
[----:B------:R-:W-:Y:S02]  /*0300*/  LOP3.LUT R12, R2, 0xff, RZ, 0xc0, !PT ;  /* 0x000000ff020c7812 */ /* 0x000fe400078ec0ff */
[----:B------:R-:W-:-:S02]  /*0310*/  IADD3 R11, R16, -0x1, RZ ;  /* 0xffffffff100b7810 */ /* 0x000fc40007ffe0ff */
[----:B------:R-:W-:Y:S02]  /*0320*/  IADD3 R10, R12, -0x1, RZ ;  /* 0xffffffff0c0a7810 */ /* 0x000fe40007ffe0ff */
[----:B------:R-:W-:-:S04]  /*0330*/  ISETP.GT.U32.AND P0, PT, R11, 0xfd, PT ;  /* 0x000000fd0b00780c */ /* 0x000fc80003f04070 */
[----:B------:R-:W-:-:S13]  /*0340*/  ISETP.GT.U32.OR P0, PT, R10, 0xfd, P0 ;  /* 0x000000fd0a00780c */ /* 0x000fda0000704470 */
[----:B------:R-:W-:Y:S01]  /*0350*/  @!P0 IMAD.MOV.U32 R2, RZ, RZ, RZ ;  /* 0x000000ffff028224 */ /* 0x000fe200078e00ff */
[----:B------:R-:W-:Y:S05]  /*0360*/  @!P0 BRA `(.L_x_5) ;  /* 0x0000017000008947 */ /* 0x000fea0003800000 */
[----:B------:R-:W-:Y:S02]  /*0370*/  FSETP.GTU.FTZ.AND P0, PT, |R0|, +INF , PT ;  /* 0x7f8000000000780b */ /* 0x000fe40003f1c200 */
[----:B------:R-:W-:-:S04]  /*0380*/  FSETP.GTU.FTZ.AND P1, PT, |R3|, +INF , PT ;  /* 0x7f8000000300780b */ /* 0x000fc80003f3c200 */
[----:B------:R-:W-:-:S13]  /*0390*/  PLOP3.LUT P0, PT, P0, P1, PT, 0xa8, 0x0 ;  /* 0x000000000000781c */ /* 0x000fda0000703570 */
[----:B------:R-:W-:Y:S05]  /*03a0*/  @P0 BRA `(.L_x_6) ;  /* 0x0000053000000947 */ /* 0x000fea0003800000 */
[----:B------:R-:W-:-:S13]  /*03b0*/  LOP3.LUT P0, RZ, R3, 0x7fffffff, R0, 0xc8, !PT ;  /* 0x7fffffff03ff7812 */ /* 0x000fda000780c800 */
[----:B------:R-:W-:Y:S05]  /*03c0*/  @!P0 BRA `(.L_x_7) ;  /* 0x000004f000008947 */ /* 0x000fea0003800000 */
[C---:B------:R-:W-:Y:S02]  /*03d0*/  FSETP.NEU.FTZ.AND P2, PT, |R0|.reuse, +INF , PT ;  /* 0x7f8000000000780b */ /* 0x040fe40003f5d200 */
[----:B------:R-:W-:Y:S02]  /*03e0*/  FSETP.NEU.FTZ.AND P1, PT, |R3|, +INF , PT ;  /* 0x7f8000000300780b */ /* 0x000fe40003f3d200 */
[----:B------:R-:W-:-:S11]  /*03f0*/  FSETP.NEU.FTZ.AND P0, PT, |R0|, +INF , PT ;  /* 0x7f8000000000780b */ /* 0x000fd60003f1d200 */
[----:B------:R-:W-:Y:S05]  /*0400*/  @!P1 BRA !P2, `(.L_x_7) ;  /* 0x000004b000009947 */ /* 0x000fea0005000000 */
[----:B------:R-:W-:-:S04]  /*0410*/  LOP3.LUT P2, RZ, R0, 0x7fffffff, RZ, 0xc0, !PT ;  /* 0x7fffffff00ff7812 */ /* 0x000fc8000784c0ff */
[----:B------:R-:W-:-:S13]  /*0420*/  PLOP3.LUT P1, PT, P1, P2, PT, 0x2a, 0x0 ;  /* 0x000000000000781c */ /* 0x000fda0000f24572 */
[----:B------:R-:W-:Y:S05]  /*0430*/  @P1 BRA `(.L_x_8) ;  /* 0x0000046000001947 */ /* 0x000fea0003800000 */
[----:B------:R-:W-:-:S04]  /*0440*/  LOP3.LUT P1, RZ, R3, 0x7fffffff, RZ, 0xc0, !PT ;  /* 0x7fffffff03ff7812 */ /* 0x000fc8000782c0ff */
[----:B------:R-:W-:-:S13]  /*0450*/  PLOP3.LUT P0, PT, P0, P1, PT, 0x2a, 0x0 ;  /* 0x000000000000781c */ /* 0x000fda0000702572 */
[----:B------:R-:W-:Y:S05]  /*0460*/  @P0 BRA `(.L_x_9) ;  /* 0x0000040000000947 */ /* 0x000fea0003800000 */
[----:B------:R-:W-:Y:S02]  /*0470*/  ISETP.GE.AND P0, PT, R10, RZ, PT ;  /* 0x000000ff0a00720c */ /* 0x000fe40003f06270 */
[----:B------:R-:W-:-:S11]  /*0480*/  ISETP.GE.AND P1, PT, R11, RZ, PT ;  /* 0x000000ff0b00720c */ /* 0x000fd60003f26270 */
[----:B------:R-:W-:Y:S01]  /*0490*/  @P0 IMAD.MOV.U32 R2, RZ, RZ, RZ ;  /* 0x000000ffff020224 */ /* 0x000fe200078e00ff */
[----:B------:R-:W-:Y:S01]  /*04a0*/  @!P0 FFMA R0, R0, 1.84467440737095516160e+19, RZ ;  /* 0x5f80000000008823 */ /* 0x000fe200000000ff */
[----:B------:R-:W-:Y:S01]  /*04b0*/  @!P0 IMAD.MOV.U32 R2, RZ, RZ, -0x40 ;  /* 0xffffffc0ff028424 */ /* 0x000fe200078e00ff */
[----:B------:R-:W-:-:S04]  /*04c0*/  @!P1 FFMA R3, R3, 1.84467440737095516160e+19, RZ ;  /* 0x5f80000003039823 */ /* 0x000fc800000000ff */
[----:B------:R-:W-:Y:S02]  /*04d0*/  @!P1 IADD3 R2, R2, 0x40, RZ ;  /* 0x0000004002029810 */ /* 0x000fe40007ffe0ff */
.L_x_5:
[----:B------:R-:W-:Y:S01]  /*04e0*/  LEA R10, R16, 0xc0800000, 0x17 ;  /* 0xc0800000100a7811 */ /* 0x000fe200078eb8ff */
[----:B------:R-:W-:Y:S04]  /*04f0*/  BSSY B2, `(.L_x_10) ;  /* 0x0000036000027945 */ /* 0x000fe80003800000 */
[----:B------:R-:W-:Y:S01]  /*0500*/  IMAD.IADD R10, R3, 0x1, -R10 ;  /* 0x00000001030a7824 */ /* 0x000fe200078e0a0a */
[----:B------:R-:W-:-:S03]  /*0510*/  IADD3 R3, R12, -0x7f, RZ ;  /* 0xffffff810c037810 */ /* 0x000fc60007ffe0ff */
[----:B------:R-:W0:Y:S01]  /*0520*/  MUFU.RCP R11, R10 ;  /* 0x0000000a000b7308 */ /* 0x000e220000001000 */
[----:B------:R-:W-:Y:S01]  /*0530*/  FADD.FTZ R13, -R10, -RZ ;  /* 0x800000ff0a0d7221 */ /* 0x000fe20000010100 */
[C---:B------:R-:W-:Y:S01]  /*0540*/  IMAD R0, R3.reuse, -0x800000, R0 ;  /* 0xff80000003007824 */ /* 0x040fe200078e0200 */
[----:B------:R-:W-:-:S05]  /*0550*/  IADD3 R3, R3, 0x7f, -R16 ;  /* 0x0000007f03037810 */ /* 0x000fca0007ffe810 */
[----:B------:R-:W-:Y:S01]  /*0560*/  IMAD.IADD R3, R3, 0x1, R2 ;  /* 0x0000000103037824 */ /* 0x000fe200078e0202 */
[----:B0-----:R-:W-:-:S04]  /*0570*/  FFMA R12, R11, R13, 1 ;  /* 0x3f8000000b0c7423 */ /* 0x001fc8000000000d */
[----:B------:R-:W-:-:S04]  /*0580*/  FFMA R18, R11, R12, R11 ;  /* 0x0000000c0b127223 */ /* 0x000fc8000000000b */
[----:B------:R-:W-:-:S04]  /*0590*/  FFMA R11, R0, R18, RZ ;  /* 0x00000012000b7223 */ /* 0x000fc800000000ff */
[----:B------:R-:W-:-:S04]  /*05a0*/  FFMA R12, R13, R11, R0 ;  /* 0x0000000b0d0c7223 */ /* 0x000fc80000000000 */
[----:B------:R-:W-:-:S04]  /*05b0*/  FFMA R15, R18, R12, R11 ;  /* 0x0000000c120f7223 */ /* 0x000fc8000000000b */
[----:B------:R-:W-:-:S04]  /*05c0*/  FFMA R12, R13, R15, R0 ;  /* 0x0000000f0d0c7223 */ /* 0x000fc80000000000 */
[----:B------:R-:W-:-:S05]  /*05d0*/  FFMA R11, R18, R12, R15 ;  /* 0x0000000c120b7223 */ /* 0x000fca000000000f */
[----:B------:R-:W-:-:S04]  /*05e0*/  SHF.R.U32.HI R0, RZ, 0x17, R11 ;  /* 0x00000017ff007819 */ /* 0x000fc8000001160b */
[----:B------:R-:W-:-:S05]  /*05f0*/  LOP3.LUT R0, R0, 0xff, RZ, 0xc0, !PT ;  /* 0x000000ff00007812 */ /* 0x000fca00078ec0ff */
[----:B------:R-:W-:-:S05]  /*0600*/  IMAD.IADD R10, R0, 0x1, R3 ;  /* 0x00000001000a7824 */ /* 0x000fca00078e0203 */
[----:B------:R-:W-:-:S04]  /*0610*/  IADD3 R0, R10, -0x1, RZ ;  /* 0xffffffff0a007810 */ /* 0x000fc80007ffe0ff */
[----:B------:R-:W-:-:S13]  /*0620*/  ISETP.GE.U32.AND P0, PT, R0, 0xfe, PT ;  /* 0x000000fe0000780c */ /* 0x000fda0003f06070 */
[----:B------:R-:W-:Y:S05]  /*0630*/  @!P0 BRA `(.L_x_11) ;  /* 0x0000020000008947 */ /* 0x000fea0003800000 */
[----:B------:R-:W-:-:S13]  /*0640*/  ISETP.GT.AND P0, PT, R10, 0xfe, PT ;  /* 0x000000fe0a00780c */ /* 0x000fda0003f04270 */
[----:B------:R-:W-:Y:S05]  /*0650*/  @P0 BRA `(.L_x_12) ;  /* 0x000001b000000947 */ /* 0x000fea0003800000 */
[----:B------:R-:W-:-:S13]  /*0660*/  ISETP.GE.AND P0, PT, R10, 0x1, PT ;  /* 0x000000010a00780c */ /* 0x000fda0003f06270 */
[----:B------:R-:W-:Y:S05]  /*0670*/  @P0 BRA `(.L_x_13) ;  /* 0x000001d000000947 */ /* 0x000fea0003800000 */
[----:B------:R-:W-:Y:S02]  /*0680*/  ISETP.GE.AND P0, PT, R10, -0x18, PT ;  /* 0xffffffe80a00780c */ /* 0x000fe40003f06270 */
[----:B------:R-:W-:-:S11]  /*0690*/  LOP3.LUT R11, R11, 0x80000000, RZ, 0xc0, !PT ;  /* 0x800000000b0b7812 */ /* 0x000fd600078ec0ff */
[----:B------:R-:W-:Y:S05]  /*06a0*/  @!P0 BRA `(.L_x_13) ;  /* 0x000001a000008947 */ /* 0x000fea0003800000 */
[-CC-:B------:R-:W-:Y:S01]  /*06b0*/  FFMA.RZ R0, R18, R12.reuse, R15.reuse ;  /* 0x0000000c12007223 */ /* 0x180fe2000000c00f */
[----:B------:R-:W-:Y:S01]  /*06c0*/  IADD3 R13, R10, 0x20, RZ ;  /* 0x000000200a0d7810 */ /* 0x000fe20007ffe0ff */
[-CC-:B------:R-:W-:Y:S01]  /*06d0*/  FFMA.RM R3, R18, R12.reuse, R15.reuse ;  /* 0x0000000c12037223 */ /* 0x180fe2000000400f */
[----:B------:R-:W-:Y:S02]  /*06e0*/  ISETP.NE.AND P2, PT, R10, RZ, PT ;  /* 0x000000ff0a00720c */ /* 0x000fe40003f45270 */
[----:B------:R-:W-:Y:S01]  /*06f0*/  LOP3.LUT R2, R0, 0x7fffff, RZ, 0xc0, !PT ;  /* 0x007fffff00027812 */ /* 0x000fe200078ec0ff */
[----:B------:R-:W-:Y:S01]  /*0700*/  FFMA.RP R0, R18, R12, R15 ;  /* 0x0000000c12007223 */ /* 0x000fe2000000800f */
[----:B------:R-:W-:Y:S01]  /*0710*/  ISETP.NE.AND P1, PT, R10, RZ, PT ;  /* 0x000000ff0a00720c */ /* 0x000fe20003f25270 */
[----:B------:R-:W-:Y:S01]  /*0720*/  IMAD.MOV R10, RZ, RZ, -R10 ;  /* 0x000000ffff0a7224 */ /* 0x000fe200078e0a0a */
[----:B------:R-:W-:Y:S02]  /*0730*/  LOP3.LUT R2, R2, 0x800000, RZ, 0xfc, !PT ;  /* 0x0080000002027812 */ /* 0x000fe400078efcff */
[----:B------:R-:W-:-:S02]  /*0740*/  FSETP.NEU.FTZ.AND P0, PT, R0, R3, PT ;  /* 0x000000030000720b */ /* 0x000fc40003f1d000 */
[----:B------:R-:W-:Y:S02]  /*0750*/  SHF.L.U32 R13, R2, R13, RZ ;  /* 0x0000000d020d7219 */ /* 0x000fe400000006ff */
[----:B------:R-:W-:Y:S02]  /*0760*/  SEL R3, R10, RZ, P2 ;  /* 0x000000ff0a037207 */ /* 0x000fe40001000000 */
[----:B------:R-:W-:Y:S02]  /*0770*/  ISETP.NE.AND P1, PT, R13, RZ, P1 ;  /* 0x000000ff0d00720c */ /* 0x000fe40000f25270 */
[----:B------:R-:W-:Y:S02]  /*0780*/  SHF.R.U32.HI R3, RZ, R3, R2 ;  /* 0x00000003ff037219 */ /* 0x000fe40000011602 */
[----:B------:R-:W-:Y:S02]  /*0790*/  PLOP3.LUT P0, PT, P0, P1, PT, 0xa8, 0x0 ;  /* 0x000000000000781c */ /* 0x000fe40000703570 */
[----:B------:R-:W-:-:S02]  /*07a0*/  SHF.R.U32.HI R13, RZ, 0x1, R3 ;  /* 0x00000001ff0d7819 */ /* 0x000fc40000011603 */
[----:B------:R-:W-:-:S04]  /*07b0*/  SEL R0, RZ, 0x1, !P0 ;  /* 0x00000001ff007807 */ /* 0x000fc80004000000 */
[----:B------:R-:W-:-:S04]  /*07c0*/  LOP3.LUT R0, R0, 0x1, R13, 0xf8, !PT ;  /* 0x0000000100007812 */ /* 0x000fc800078ef80d */
[----:B------:R-:W-:-:S05]  /*07d0*/  LOP3.LUT R0, R0, R3, RZ, 0xc0, !PT ;  /* 0x0000000300007212 */ /* 0x000fca00078ec0ff */
[----:B------:R-:W-:-:S05]  /*07e0*/  IMAD.IADD R0, R13, 0x1, R0 ;  /* 0x000000010d007824 */ /* 0x000fca00078e0200 */
[----:B------:R-:W-:Y:S01]  /*07f0*/  LOP3.LUT R11, R0, R11, RZ, 0xfc, !PT ;  /* 0x0000000b000b7212 */ /* 0x000fe200078efcff */
[----:B------:R-:W-:Y:S05]  /*0800*/  BRA `(.L_x_13) ;  /* 0x0000004000007947 */ /* 0x000fea0003800000 */
.L_x_12:
[----:B------:R-:W-:-:S04]  /*0810*/  LOP3.LUT R11, R11, 0x80000000, RZ, 0xc0, !PT ;  /* 0x800000000b0b7812 */ /* 0x000fc800078ec0ff */
[----:B------:R-:W-:Y:S01]  /*0820*/  LOP3.LUT R11, R11, 0x7f800000, RZ, 0xfc, !PT ;  /* 0x7f8000000b0b7812 */ /* 0x000fe200078efcff */
[----:B------:R-:W-:Y:S05]  /*0830*/  BRA `(.L_x_13) ;  /* 0x0000001000007947 */ /* 0x000fea0003800000 */
.L_x_11:
[----:B------:R-:W-:Y:S02]  /*0840*/  IMAD R11, R3, 0x800000, R11 ;  /* 0x00800000030b7824 */ /* 0x000fe400078e020b */
.L_x_13:
[----:B------:R-:W-:Y:S05]  /*0850*/  BSYNC B2 ;  /* 0x0000000000027941 */ /* 0x000fea0003800000 */
.L_x_10:
[----:B------:R-:W-:Y:S05]  /*0860*/  BRA `(.L_x_14) ;  /* 0x0000008000007947 */ /* 0x000fea0003800000 */
.L_x_9:
[----:B------:R-:W-:-:S04]  /*0870*/  LOP3.LUT R0, R3, 0x80000000, R0, 0x48, !PT ;  /* 0x8000000003007812 */ /* 0x000fc800078e4800 */
[----:B------:R-:W-:Y:S01]  /*0880*/  LOP3.LUT R11, R0, 0x7f800000, RZ, 0xfc, !PT ;  /* 0x7f800000000b7812 */ /* 0x000fe200078efcff */
[----:B------:R-:W-:Y:S05]  /*0890*/  BRA `(.L_x_14) ;  /* 0x0000005000007947 */ /* 0x000fea0003800000 */
.L_x_8:
[----:B------:R-:W-:Y:S01]  /*08a0*/  LOP3.LUT R11, R3, 0x80000000, R0, 0x48, !PT ;  /* 0x80000000030b7812 */ /* 0x000fe200078e4800 */
[----:B------:R-:W-:Y:S05]  /*08b0*/  BRA `(.L_x_14) ;  /* 0x0000003000007947 */ /* 0x000fea0003800000 */
.L_x_7:
[----:B------:R-:W0:Y:S01]  /*08c0*/  MUFU.RSQ R11, -QNAN ;  /* 0xffc00000000b7908 */ /* 0x000e220000001400 */
[----:B------:R-:W-:Y:S05]  /*08d0*/  BRA `(.L_x_14) ;  /* 0x0000001000007947 */ /* 0x000fea0003800000 */
.L_x_6:
[----:B------:R-:W-:Y:S02]  /*08e0*/  FADD.FTZ R11, R0, R3 ;  /* 0x00000003000b7221 */ /* 0x000fe40000010000 */
.L_x_14:
[----:B------:R-:W-:Y:S05]  /*08f0*/  BSYNC B1 ;  /* 0x0000000000017941 */ /* 0x000fea0003800000 */
.L_x_4:
[----:B------:R-:W-:Y:S02]  /*0900*/  IMAD.MOV.U32 R2, RZ, RZ, R14 ;  /* 0x000000ffff027224 */ /* 0x000fe400078e000e */
[----:B------:R-:W-:-:S04]  /*0910*/  IMAD.MOV.U32 R3, RZ, RZ, 0x0 ;  /* 0x00000000ff037424 */ /* 0x000fc800078e00ff */
[----:B------:R-:W-:Y:S05]  /*0920*/  RET.REL.NODEC R2 `(tvmgen_default_fused_nn_softmax_kernel_3) ;  /* 0xfffff6d002007950 */ /* 0x000fea0003c3ffff */
.L_x_15:
[----:B------:R-:W-:-:S00]  /*0930*/  BRA `(.L_x_15) ;  /* 0xfffffff000007947 */ /* 0x000fc0000383ffff */
[----:B------:R-:W-:-:S00]  /*0940*/  NOP ;  /* 0x0000000000007918 */ /* 0x000fc00000000000 */
        /* <DEDUP_REMOVED lines=11> */
.L_x_78:


//--------------------- .text.tvmgen_default_fused_nn_softmax_kernel --------------------------
	.section	.text.tvmgen_default_fused_nn_softmax_kernel,"ax",@progbits
	.sectioninfo	@"SHI_REGISTERS=62"
	.align	128
        .global         tvmgen_default_fused_nn_softmax_kernel
        .type           tvmgen_default_fused_nn_softmax_kernel,@function
        .size           tvmgen_default_fused_nn_softmax_kernel,(.L_x_83 - tvmgen_default_fused_nn_softmax_kernel)
        .other          tvmgen_default_fused_nn_softmax_kernel,@"STO_CUDA_ENTRY STV_DEFAULT"
tvmgen_default_fused_nn_softmax_kernel:
.text.tvmgen_default_fused_nn_softmax_kernel:
[----:B------:R-:W-:Y:S02]  /*0000*/  IMAD.MOV.U32 R1, RZ, RZ, c[0x0][0x28] ;  /* 0x00000a00ff017624 */ /* 0x000fe400078e00ff */
[----:B------:R-:W0:Y:S01]  /*0010*/  S2R R5, SR_CTAID.X ;  /* 0x0000000000057919 */ /* 0x000e220000002500 */
[----:B------:R-:W-:-:S03]  /*0020*/  ULDC.64 UR4, c[0x0][0x118] ;  /* 0x0000460000047ab9 */ /* 0x000fc60000000a00 */
[----:B------:R-:W0:Y:S02]  /*0030*/  S2R R0, SR_TID.X ;  /* 0x0000000000007919 */ /* 0x000e240000002100 */
[----:B0-----:R-:W-:Y:S02]  /*0040*/  IMAD R5, R5, 0x400, R0 ;  /* 0x0000040005057824 */ /* 0x001fe400078e0200 */
[----:B------:R-:W-:Y:S02]  /*0050*/  IMAD.MOV.U32 R0, RZ, RZ, 0x4 ;  /* 0x00000004ff007424 */ /* 0x000fe400078e00ff */
[----:B------:R-:W-:-:S04]  /*0060*/  IMAD.SHL.U32 R3, R5, 0x80, RZ ;  /* 0x0000008005037824 */ /* 0x000fc800078e00ff */
[----:B------:R-:W-:-:S05]  /*0070*/  IMAD.WIDE R2, R3, R0, c[0x0][0x168] ;  /* 0x00005a0003027625 */ /* 0x000fca00078e0200 */
[----:B------:R-:W2:Y:S04]  /*0080*/  LDG.E.CONSTANT R25, [R2.64] ;  /* 0x0000000402197981 */ /* 0x000ea8000c1e9900 */
[----:B------:R-:W3:Y:S04]  /*0090*/  LDG.E.CONSTANT R26, [R2.64+0x4] ;  /* 0x00000404021a7981 */ /* 0x000ee8000c1e9900 */
[----:B------:R-:W4:Y:S04]  /*00a0*/  LDG.E.CONSTANT R28, [R2.64+0x8] ;  /* 0x00000804021c7981 */ /* 0x000f28000c1e9900 */
[----:B------:R-:W5:Y:S04]  /*00b0*/  LDG.E.CONSTANT R58, [R2.64+0xc] ;  /* 0x00000c04023a7981 */ /* 0x000f68000c1e9900 */
        /* <DEDUP_REMOVED lines=49> */
[----:B------:R-:W5:Y:S01]  /*03d0*/  LDG.E.CONSTANT R27, [R2.64+0xd8] ;  /* 0x0000d804021b7981 */ /* 0x000f62000c1e9900 */
[----:B--2---:R-:W-:-:S04]  /*03e0*/  FMNMX R25, R25, -3.40282306073709652508e+38, !PT ;  /* 0xff7ffffd19197809 */ /* 0x004fc80007800000 */
[----:B---3--:R-:W-:Y:S02]  /*03f0*/  FMNMX R25, R25, R26, !PT ;  /* 0x0000001a19197209 */ /* 0x008fe40007800000 */
[----:B------:R-:W2:Y:S02]  /*0400*/  LDG.E.CONSTANT R26, [R2.64+0xdc] ;  /* 0x0000dc04021a7981 */ /* 0x000ea4000c1e9900 */
[----:B----4-:R-:W-:Y:S02]  /*0410*/  FMNMX R25, R25, R28, !PT ;  /* 0x0000001c19197209 */ /* 0x010fe40007800000 */
[----:B------:R-:W3:Y:S02]  /*0420*/  LDG.E.CONSTANT R28, [R2.64+0xd4] ;  /* 0x0000d404021c7981 */ /* 0x000ee4000c1e9900 */
[----:B-----5:R-:W-:Y:S02]  /*0430*/  FMNMX R25, R25, R58, !PT ;  /* 0x0000003a19197209 */ /* 0x020fe40007800000 */
[----:B------:R0:W4:Y:S02]  /*0440*/  LDG.E.CONSTANT R58, [R2.64+0x1f0] ;  /* 0x0001f004023a7981 */ /* 0x000124000c1e9900 */
[----:B------:R-:W-:-:S02]  /*0450*/  FMNMX R24, R25, R24, !PT ;  /* 0x0000001819187209 */ /* 0x000fc40007800000 */
[----:B------:R-:W5:Y:S02]  /*0460*/  LDG.E.CONSTANT R25, [R2.64+0xe0] ;  /* 0x0000e00402197981 */ /* 0x000f64000c1e9900 */
[----:B------:R-:W-:Y:S02]  /*0470*/  FMNMX R23, R24, R23, !PT ;  /* 0x0000001718177209 */ /* 0x000fe40007800000 */
[----:B------:R-:W4:Y:S02]  /*0480*/  LDG.E.CONSTANT R24, [R2.64+0xe4] ;  /* 0x0000e40402187981 */ /* 0x000f24000c1e9900 */
[----:B------:R-:W-:Y:S02]  /*0490*/  FMNMX R22, R23, R22, !PT ;  /* 0x0000001617167209 */ /* 0x000fe40007800000 */
[----:B------:R-:W4:Y:S02]  /*04a0*/  LDG.E.CONSTANT R23, [R2.64+0xe8] ;  /* 0x0000e80402177981 */ /* 0x000f24000c1e9900 */
[----:B------:R-:W-:-:S02]  /*04b0*/  FMNMX R21, R22, R21, !PT ;  /* 0x0000001516157209 */ /* 0x000fc40007800000 */
[----:B------:R-:W4:Y:S02]  /*04c0*/  LDG.E.CONSTANT R22, [R2.64+0xec] ;  /* 0x0000ec0402167981 */ /* 0x000f24000c1e9900 */
        /* <DEDUP_REMOVED lines=25> */
[----:B------:R-:W4:Y:S04]  /*0660*/  LDG.E.CONSTANT R9, [R2.64+0x120] ;  /* 0x0001200402097981 */ /* 0x000f28000c1e9900 */
[----:B------:R-:W4:Y:S01]  /*0670*/  LDG.E.CONSTANT R8, [R2.64+0x124] ;  /* 0x0001240402087981 */ /* 0x000f22000c1e9900 */
[----:B------:R-:W-:-:S03]  /*0680*/  FMNMX R59, R59, R4, !PT ;  /* 0x000000043b3b7209 */ /* 0x000fc60007800000 */
[----:B------:R-:W4:Y:S01]  /*0690*/  LDG.E.CONSTANT R4, [R2.64+0x128] ;  /* 0x0001280402047981 */ /* 0x000f22000c1e9900 */
[----:B------:R-:W-:-:S04]  /*06a0*/  FMNMX R56, R59, R56, !PT ;  /* 0x000000383b387209 */ /* 0x000fc80007800000 */
[----:B------:R-:W-:-:S04]  /*06b0*/  FMNMX R56, R56, R57, !PT ;  /* 0x0000003938387209 */ /* 0x000fc80007800000 */
[----:B------:R-:W-:Y:S02]  /*06c0*/  FMNMX R57, R56, R7, !PT ;  /* 0x0000000738397209 */ /* 0x000fe40007800000 */
        /* <DEDUP_REMOVED lines=40> */
[----:B------:R-:W0:Y:S02]  /*0950*/  LDG.E.CONSTANT R53, [R2.64+0x17c] ;  /* 0x00017c0402357981 */ /* 0x000e24000c1e9900 */
[----:B------:R-:W-:-:S02]  /*0960*/  FMNMX R57, R57, R52, !PT ;  /* 0x0000003439397209 */ /* 0x000fc40007800000 */
[----:B------:R0:W4:Y:S02]  /*0970*/  LDG.E.CONSTANT R52, [R2.64+0x180] ;  /* 0x0001800402347981 */ /* 0x000124000c1e9900 */
[----:B------:R-:W-:Y:S02]  /*0980*/  FMNMX R57, R57, R48, !PT ;  /* 0x0000003039397209 */ /* 0x000fe40007800000 */
[----:B------:R0:W4:Y:S02]  /*0990*/  LDG.E.CONSTANT R48, [R2.64+0x184] ;  /* 0x0001840402307981 */ /* 0x000124000c1e9900 */
[----:B------:R-:W-:Y:S02]  /*09a0*/  FMNMX R56, R57, R34, !PT ;  /* 0x0000002239387209 */ /* 0x000fe40007800000 */
[----:B------:R0:W4:Y:S02]  /*09b0*/  LDG.E.CONSTANT R34, [R2.64+0x188] ;  /* 0x0001880402227981 */ /* 0x000124000c1e9900 */
        /* <DEDUP_REMOVED lines=10> */
[----:B---3--:R-:W-:Y:S02]  /*0a60*/  FMNMX R56, R57, R28, !PT ;  /* 0x0000001c39387209 */ /* 0x008fe40007800000 */
[----:B------:R0:W3:Y:S02]  /*0a70*/  LDG.E.CONSTANT R28, [R2.64+0x1a0] ;  /* 0x0001a004021c7981 */ /* 0x0000e4000c1e9900 */
[----:B------:R-:W-:-:S02]  /*0a80*/  FMNMX R57, R56, R27, !PT ;  /* 0x0000001b38397209 */ /* 0x000fc40007800000 */
[----:B------:R0:W3:Y:S02]  /*0a90*/  LDG.E.CONSTANT R27, [R2.64+0x1a4] ;  /* 0x0001a404021b7981 */ /* 0x0000e4000c1e9900 */
[----:B--2---:R-:W-:Y:S02]  /*0aa0*/  FMNMX R56, R57, R26, !PT ;  /* 0x0000001a39387209 */ /* 0x004fe40007800000 */
[----:B------:R0:W2:Y:S02]  /*0ab0*/  LDG.E.CONSTANT R26, [R2.64+0x1a8] ;  /* 0x0001a804021a7981 */ /* 0x0000a4000c1e9900 */
[----:B-----5:R-:W-:Y:S02]  /*0ac0*/  FMNMX R57, R56, R25, !PT ;  /* 0x0000001938397209 */ /* 0x020fe40007800000 */
[----:B------:R0:W5:Y:S02]  /*0ad0*/  LDG.E.CONSTANT R25, [R2.64+0x1ac] ;  /* 0x0001ac0402197981 */ /* 0x000164000c1e9900 */
[----:B----4-:R-:W-:-:S02]  /*0ae0*/  FMNMX R56, R57, R24, !PT ;  /* 0x0000001839387209 */ /* 0x010fc40007800000 */
        /* <DEDUP_REMOVED lines=32> */
[----:B------:R0:W4:Y:S04]  /*0cf0*/  LDG.E.CONSTANT R57, [R2.64+0x1f4] ;  /* 0x0001f40402397981 */ /* 0x000128000c1e9900 */
[----:B------:R0:W4:Y:S04]  /*0d00*/  LDG.E.CONSTANT R56, [R2.64+0x1f8] ;  /* 0x0001f80402387981 */ /* 0x000128000c1e9900 */
[----:B------:R0:W4:Y:S01]  /*0d10*/  LDG.E.CONSTANT R8, [R2.64+0x1fc] ;  /* 0x0001fc0402087981 */ /* 0x000122000c1e9900 */
[----:B------:R-:W-:-:S04]  /*0d20*/  FMNMX R4, R59, R4, !PT ;  /* 0x000000043b047209 */ /* 0x000fc80007800000 */
        /* <DEDUP_REMOVED lines=20> */
[----:B0-----:R-:W-:-:S04]  /*0e70*/  FMNMX R3, R54, R53, !PT ;  /* 0x0000003536037209 */ /* 0x001fc80007800000 */
[----:B------:R-:W-:-:S04]  /*0e80*/  FMNMX R3, R52, R3, !PT ;  /* 0x0000000334037209 */ /* 0x000fc80007800000 */
[----:B------:R-:W-:-:S04]  /*0e90*/  FMNMX R3, R3, R48, !PT ;  /* 0x0000003003037209 */ /* 0x000fc80007800000 */
[----:B------:R-:W-:-:S04]  /*0ea0*/  FMNMX R34, R3, R34, !PT ;  /* 0x0000002203227209 */ /* 0x000fc80007800000 */
[----:B------:R-:W-:-:S04]  /*0eb0*/  FMNMX R33, R34, R33, !PT ;  /* 0x0000002122217209 */ /* 0x000fc80007800000 */
[----:B------:R-:W-:-:S04]  /*0ec0*/  FMNMX R32, R33, R32, !PT ;  /* 0x0000002021207209 */ /* 0x000fc80007800000 */
[----:B------:R-:W-:-:S04]  /*0ed0*/  FMNMX R31, R32, R31, !PT ;  /* 0x0000001f201f7209 */ /* 0x000fc80007800000 */
[----:B------:R-:W-:-:S04]  /*0ee0*/  FMNMX R30, R31, R30, !PT ;  /* 0x0000001e1f1e7209 */ /* 0x000fc80007800000 */
[----:B------:R-:W-:Y:S01]  /*0ef0*/  FMNMX R29, R30, R29, !PT ;  /* 0x0000001d1e1d7209 */ /* 0x000fe20007800000 */
[----:B------:R-:W-:Y:S02]  /*0f00*/  IMAD.MOV.U32 R7, RZ, RZ, -0x800003 ;  /* 0xff7ffffdff077424 */ /* 0x000fe400078e00ff */
[----:B------:R-:W-:Y:S01]  /*0f10*/  IMAD.WIDE R2, R5, R0, c[0x0][0x160] ;  /* 0x0000580005027625 */ /* 0x000fe200078e0200 */
[----:B---3--:R-:W-:-:S04]  /*0f20*/  FMNMX R28, R29, R28, !PT ;  /* 0x0000001c1d1c7209 */ /* 0x008fc80007800000 */
[----:B------:R-:W-:-:S04]  /*0f30*/  FMNMX R27, R28, R27, !PT ;  /* 0x0000001b1c1b7209 */ /* 0x000fc80007800000 */
[----:B--2---:R-:W-:-:S04]  /*0f40*/  FMNMX R26, R27, R26, !PT ;  /* 0x0000001a1b1a7209 */ /* 0x004fc80007800000 */
[----:B-----5:R-:W-:-:S04]  /*0f50*/  FMNMX R25, R26, R25, !PT ;  /* 0x000000191a197209 */ /* 0x020fc80007800000 */
[----:B----4-:R-:W-:-:S04]  /*0f60*/  FMNMX R24, R25, R24, !PT ;  /* 0x0000001819187209 */ /* 0x010fc80007800000 */
        /* <DEDUP_REMOVED lines=19> */
[----:B------:R-:W-:Y:S04]  /*10a0*/  STG.E [R2.64], R7 ;  /* 0x0000000702007986 */ /* 0x000fe8000c101904 */
[----:B------:R-:W-:Y:S01]  /*10b0*/  STG.E [R2.64], R57 ;  /* 0x0000003902007986 */ /* 0x000fe2000c101904 */
[----:B------:R-:W-:Y:S05]  /*10c0*/  EXIT ;  /* 0x000000000000794d */ /* 0x000fea0003800000 */
.L_x_16:
        /* <DEDUP_REMOVED lines=11> */
.L_x_83:


//--------------------- .text.tvmgen_default_fused_nn_dense_3_kernel --------------------------
	.section	.text.tvmgen_default_fused_nn_dense_3_kernel,"ax",@progbits
	.sectionflags	@"SHF_BARRIERS=1"
	.sectioninfo	@"SHI_REGISTERS=46"
	.align	128
        .global         tvmgen_default_fused_nn_dense_3_kernel
        .type           tvmgen_default_fused_nn_dense_3_kernel,@function
        .size           tvmgen_default_fused_nn_dense_3_kernel,(.L_x_84 - tvmgen_default_fused_nn_dense_3_kernel)
        .other          tvmgen_default_fused_nn_dense_3_kernel,@"STO_CUDA_ENTRY STV_DEFAULT"
tvmgen_default_fused_nn_dense_3_kernel:
.text.tvmgen_default_fused_nn_dense_3_kernel:
[----:B------:R-:W-:Y:S02]  /*0000*/  MOV R1, c[0x0][0x28] ;  /* 0x00000a0000017a02 */ /* 0x000fe40000000f00 */
[----:B------:R-:W0:Y:S01]  /*0010*/  S2R R0, SR_CTAID.Y ;  /* 0x0000000000007919 */ /* 0x000e220000002600 */
[----:B------:R-:W-:Y:S01]  /*0020*/  MOV R10, RZ ;  /* 0x000000ff000a7202 */ /* 0x000fe20000000f00 */
[----:B------:R-:W-:Y:S01]  /*0030*/  ULDC.64 UR4, c[0x0][0x118] ;  /* 0x0000460000047ab9 */ /* 0x000fe20000000a00 */
[----:B------:R-:W-:Y:S01]  /*0040*/  MOV R41, RZ ;  /* 0x000000ff00297202 */ /* 0x000fe20000000f00 */
[----:B------:R-:W0:Y:S01]  /*0050*/  S2R R7, SR_TID.X ;  /* 0x0000000000077919 */ /* 0x000e220000002100 */
[----:B------:R-:W-:Y:S02]  /*0060*/  ULDC.64 UR8, c[0x0][0x170] ;  /* 0x00005c0000087ab9 */ /* 0x000fe40000000a00 */
[----:B------:R-:W-:Y:S01]  /*0070*/  ULDC.64 UR6, c[0x0][0x168] ;  /* 0x00005a0000067ab9 */ /* 0x000fe20000000a00 */
[----:B------:R-:W1:Y:S01]  /*0080*/  S2R R6, SR_CTAID.X ;  /* 0x0000000000067919 */ /* 0x000e620000002500 */
[-C--:B0-----:R-:W-:Y:S02]  /*0090*/  LEA R9, R0, R7.reuse, 0xd ;  /* 0x0000000700097211 */ /* 0x081fe400078e68ff */
[----:B-1----:R-:W-:-:S02]  /*00a0*/  LEA R8, R6, R7, 0xd ;  /* 0x0000000706087211 */ /* 0x002fc400078e68ff */
.L_x_17:
[----:B------:R-:W-:Y:S02]  /*00b0*/  MOV R2, UR6 ;  /* 0x0000000600027c02 */ /* 0x000fe40008000f00 */
[----:B------:R-:W-:-:S02]  /*00c0*/  MOV R3, UR7 ;  /* 0x0000000700037c02 */ /* 0x000fc40008000f00 */
[----:B------:R-:W-:Y:S02]  /*00d0*/  MOV R4, UR8 ;  /* 0x0000000800047c02 */ /* 0x000fe40008000f00 */
[----:B------:R-:W-:Y:S01]  /*00e0*/  MOV R5, UR9 ;  /* 0x0000000900057c02 */ /* 0x000fe20008000f00 */
[----:B------:R-:W-:-:S04]  /*00f0*/  IMAD.WIDE R2, R9, 0x4, R2 ;  /* 0x0000000409027825 */ /* 0x000fc800078e0202 */
[----:B------:R-:W-:Y:S01]  /*0100*/  IMAD.WIDE R4, R8, 0x4, R4 ;  /* 0x0000000408047825 */ /* 0x000fe200078e0204 */
[----:B------:R-:W2:Y:S04]  /*0110*/  LDG.E.CONSTANT R12, [R2.64] ;  /* 0x00000004020c7981 */ /* 0x000ea8000c1e9900 */
[----:B------:R-:W2:Y:S04]  /*0120*/  LDG.E.CONSTANT R11, [R4.64] ;  /* 0x00000004040b7981 */ /* 0x000ea8000c1e9900 */
[----:B------:R-:W3:Y:S04]  /*0130*/  LDG.E.CONSTANT R14, [R4.64+0x100] ;  /* 0x00010004040e7981 */ /* 0x000ee8000c1e9900 */
[----:B------:R-:W3:Y:S04]  /*0140*/  LDG.E.CONSTANT R13, [R2.64+0x100] ;  /* 0x00010004020d7981 */ /* 0x000ee8000c1e9900 */
[----:B------:R-:W4:Y:S04]  /*0150*/  LDG.E.CONSTANT R16, [R4.64+0x200] ;  /* 0x0002000404107981 */ /* 0x000f28000c1e9900 */
        /* <DEDUP_REMOVED lines=27> */
[----:B------:R-:W-:Y:S01]  /*0310*/  IADD3 R41, R41, 0x10, RZ ;  /* 0x0000001029297810 */ /* 0x000fe20007ffe0ff */
[----:B------:R-:W-:-:S02]  /*0320*/  UIADD3 UR6, UP0, UR6, 0x1000, URZ ;  /* 0x0000100006067890 */ /* 0x000fc4000ff1e03f */
[----:B------:R-:W-:Y:S01]  /*0330*/  UIADD3 UR8, UP1, UR8, 0x1000, URZ ;  /* 0x0000100008087890 */ /* 0x000fe2000ff3e03f */
[----:B------:R-:W-:Y:S01]  /*0340*/  ISETP.NE.AND P0, PT, R41, 0x80, PT ;  /* 0x000000802900780c */ /* 0x000fe20003f05270 */
[----:B------:R-:W-:Y:S02]  /*0350*/  UIADD3.X UR7, URZ, UR7, URZ, UP0, !UPT ;  /* 0x000000073f077290 */ /* 0x000fe400087fe43f */
[----:B------:R-:W-:Y:S01]  /*0360*/  UIADD3.X UR9, URZ, UR9, URZ, UP1, !UPT ;  /* 0x000000093f097290 */ /* 0x000fe20008ffe43f */
[----:B--2---:R-:W-:-:S04]  /*0370*/  FFMA R11, R11, R12, R10 ;  /* 0x0000000c0b0b7223 */ /* 0x004fc8000000000a */
[----:B---3--:R-:W-:-:S04]  /*0380*/  FFMA R11, R14, R13, R11 ;  /* 0x0000000d0e0b7223 */ /* 0x008fc8000000000b */
[----:B----4-:R-:W-:-:S04]  /*0390*/  FFMA R11, R16, R15, R11 ;  /* 0x0000000f100b7223 */ /* 0x010fc8000000000b */
[----:B-----5:R-:W-:-:S04]  /*03a0*/  FFMA R11, R18, R17, R11 ;  /* 0x00000011120b7223 */ /* 0x020fc8000000000b */
[----:B------:R-:W-:-:S04]  /*03b0*/  FFMA R11, R20, R19, R11 ;  /* 0x00000013140b7223 */ /* 0x000fc8000000000b */
        /* <DEDUP_REMOVED lines=10> */
[----:B------:R-:W-:Y:S01]  /*0460*/  FFMA R10, R42, R43, R11 ;  /* 0x0000002b2a0a7223 */ /* 0x000fe2000000000b */
[----:B------:R-:W-:Y:S05]  /*0470*/  @P0 BRA `(.L_x_17) ;  /* 0xfffffc3000000947 */ /* 0x000fea000383ffff */
[----:B------:R-:W-:Y:S02]  /*0480*/  VOTE.ANY R3, PT, PT ;  /* 0x0000000000037806 */ /* 0x000fe400038e0100 */
[C---:B------:R-:W-:Y:S02]  /*0490*/  LOP3.LUT P0, RZ, R7.reuse, 0x1f, RZ, 0xc0, !PT ;  /* 0x0000001f07ff7812 */ /* 0x040fe4000780c0ff */
[----:B------:R-:W-:Y:S01]  /*04a0*/  ISETP.GT.AND P1, PT, R7, 0x1, PT ;  /* 0x000000010700780c */ /* 0x000fe20003f24270 */
[----:B------:R-:W0:Y:S02]  /*04b0*/  SHFL.DOWN PT, R5, R10, 0x10, 0x1f ;  /* 0x0a001f000a057f89 */ /* 0x000e2400000e0000 */
[----:B0-----:R-:W-:-:S05]  /*04c0*/  FADD R2, R10, R5 ;  /* 0x000000050a027221 */ /* 0x001fca0000000000 */
[----:B------:R-:W0:Y:S02]  /*04d0*/  SHFL.DOWN PT, R5, R2, 0x8, 0x1f ;  /* 0x09001f0002057f89 */ /* 0x000e2400000e0000 */
[----:B0-----:R-:W-:Y:S01]  /*04e0*/  FADD R4, R2, R5 ;  /* 0x0000000502047221 */ /* 0x001fe20000000000 */
[----:B------:R-:W-:-:S04]  /*04f0*/  VOTE.ANY R2, PT, PT ;  /* 0x0000000000027806 */ /* 0x000fc800038e0100 */
[----:B------:R-:W0:Y:S02]  /*0500*/  SHFL.DOWN PT, R5, R4, 0x4, 0x1f ;  /* 0x08801f0004057f89 */ /* 0x000e2400000e0000 */
[----:B0-----:R-:W-:-:S05]  /*0510*/  FADD R8, R4, R5 ;  /* 0x0000000504087221 */ /* 0x001fca0000000000 */
[----:B------:R-:W0:Y:S02]  /*0520*/  SHFL.DOWN PT, R5, R8, 0x2, 0x1f ;  /* 0x08401f0008057f89 */ /* 0x000e2400000e0000 */
[----:B0-----:R-:W-:Y:S01]  /*0530*/  FADD R12, R8, R5 ;  /* 0x00000005080c7221 */ /* 0x001fe20000000000 */
[----:B------:R-:W-:-:S04]  /*0540*/  @!P0 SHF.R.S32.HI R5, RZ, 0x5, R7 ;  /* 0x00000005ff058819 */ /* 0x000fc80000011407 */
[----:B------:R-:W0:Y:S02]  /*0550*/  SHFL.DOWN PT, R11, R12, 0x1, 0x1f ;  /* 0x08201f000c0b7f89 */ /* 0x000e2400000e0000 */
[----:B0-----:R-:W-:-:S05]  /*0560*/  @!P0 FADD R10, R12, R11 ;  /* 0x0000000b0c0a8221 */ /* 0x001fca0000000000 */
[----:B------:R-:W-:Y:S04]  /*0570*/  @!P0 STS [R5.X4+0x4], R10 ;  /* 0x0000040a05008388 */ /* 0x000fe80000004800 */
[----:B------:R-:W-:Y:S01]  /*0580*/  BAR.SYNC.DEFER_BLOCKING 0x0 ;  /* 0x0000000000007b1d */ /* 0x000fe20000010000 */
[----:B------:R-:W-:-:S05]  /*0590*/  ISETP.NE.AND P0, PT, R7, RZ, PT ;  /* 0x000000ff0700720c */ /* 0x000fca0003f05270 */
[----:B------:R-:W0:Y:S04]  /*05a0*/  @!P1 LDS R9, [R7.X4+0x4] ;  /* 0x0000040007099984 */ /* 0x000e280000004800 */
[----:B0-----:R-:W0:Y:S02]  /*05b0*/  SHFL.DOWN PT, R2, R9, 0x1, 0x1f ;  /* 0x08201f0009027f89 */ /* 0x001e2400000e0000 */
[----:B0-----:R-:W-:-:S05]  /*05c0*/  FADD R3, R9, R2 ;  /* 0x0000000209037221 */ /* 0x001fca0000000000 */
[----:B------:R0:W-:Y:S04]  /*05d0*/  @!P0 STS [RZ], R3 ;  /* 0x00000003ff008388 */ /* 0x0001e80000000800 */
[----:B------:R-:W-:Y:S06]  /*05e0*/  BAR.SYNC.DEFER_BLOCKING 0x0 ;  /* 0x0000000000007b1d */ /* 0x000fec0000010000 */
[----:B------:R-:W-:Y:S05]  /*05f0*/  @P0 EXIT ;  /* 0x000000000000094d */ /* 0x000fea0003800000 */
[----:B0-----:R-:W0:Y:S01]  /*0600*/  LDS R5, [RZ] ;  /* 0x00000000ff057984 */ /* 0x001e220000000800 */
[----:B------:R-:W-:-:S02]  /*0610*/  LEA R2, R0, R6, 0xb ;  /* 0x0000000600027211 */ /* 0x000fc400078e58ff */
[----:B------:R-:W-:-:S05]  /*0620*/  MOV R3, 0x4 ;  /* 0x0000000400037802 */ /* 0x000fca0000000f00 */
[----:B------:R-:W-:-:S05]  /*0630*/  IMAD.WIDE R2, R2, R3, c[0x0][0x160] ;  /* 0x0000580002027625 */ /* 0x000fca00078e0203 */
[----:B0-----:R-:W-:Y:S01]  /*0640*/  STG.E [R2.64], R5 ;  /* 0x0000000502007986 */ /* 0x001fe2000c101904 */
[----:B------:R-:W-:Y:S05]  /*0650*/  EXIT ;  /* 0x000000000000794d */ /* 0x000fea0003800000 */
.L_x_18:
        /* <DEDUP_REMOVED lines=10> */
.L_x_84:


//--------------------- .text.tvmgen_default_fused_multiply_sum_kernel --------------------------
	.section	.text.tvmgen_default_fused_multiply_sum_kernel,"ax",@progbits
	.sectioninfo	@"SHI_REGISTERS=63"
	.align	128
        .global         tvmgen_default_fused_multiply_sum_kernel
        .type           tvmgen_default_fused_multiply_sum_kernel,@function
        .size           tvmgen_default_fused_multiply_sum_kernel,(.L_x_85 - tvmgen_default_fused_multiply_sum_kernel)
        .other          tvmgen_default_fused_multiply_sum_kernel,@"STO_CUDA_ENTRY STV_DEFAULT"
tvmgen_default_fused_multiply_sum_kernel:
.text.tvmgen_default_fused_multiply_sum_kernel:
[----:B------:R-:W-:Y:S02]  /*0000*/  MOV R1, c[0x0][0x28] ;  /* 0x00000a0000017a02 */ /* 0x000fe40000000f00 */
[----:B------:R-:W0:Y:S01]  /*0010*/  S2R R7, SR_TID.X ;  /* 0x0000000000077919 */ /* 0x000e220000002100 */
[----:B------:R-:W-:Y:S01]  /*0020*/  MOV R6, 0x4 ;  /* 0x0000000400067802 */ /* 0x000fe20000000f00 */
[----:B------:R-:W-:Y:S02]  /*0030*/  ULDC.64 UR4, c[0x0][0x118] ;  /* 0x0000460000047ab9 */ /* 0x000fe40000000a00 */
[----:B------:R-:W0:Y:S04]  /*0040*/  S2R R4, SR_TID.Y ;  /* 0x0000000000047919 */ /* 0x000e280000002200 */
[----:B------:R-:W1:Y:S01]  /*0050*/  S2R R5, SR_CTAID.X ;  /* 0x0000000000057919 */ /* 0x000e620000002500 */
[----:B0-----:R-:W-:-:S04]  /*0060*/  LEA R0, R4, R7, 0xb ;  /* 0x0000000704007211 */ /* 0x001fc800078e58ff */
[----:B-1----:R-:W-:-:S05]  /*0070*/  LEA R3, R5, R0, 0x10 ;  /* 0x0000000005037211 */ /* 0x002fca00078e80ff */
        /* <DEDUP_REMOVED lines=53> */
[----:B--2---:R-:W-:-:S04]  /*03d0*/  FFMA R0, R0, R0, RZ ;  /* 0x0000000000007223 */ /* 0x004fc800000000ff */
[----:B---3--:R-:W-:Y:S02]  /*03e0*/  FFMA R0, R47, R47, R0 ;  /* 0x0000002f2f007223 */ /* 0x008fe40000000000 */
[----:B------:R-:W2:Y:S02]  /*03f0*/  LDG.E.CONSTANT R47, [R2.64+0x1980] ;  /* 0x00198004022f7981 */ /* 0x000ea4000c1e9900 */
[----:B----4-:R-:W-:-:S04]  /*0400*/  FFMA R0, R57, R57, R0 ;  /* 0x0000003939007223 */ /* 0x010fc80000000000 */
[----:B-----5:R-:W-:Y:S02]  /*0410*/  FFMA R59, R59, R59, R0 ;  /* 0x0000003b3b3b7223 */ /* 0x020fe40000000000 */
[----:B------:R-:W3:Y:S02]  /*0420*/  LDG.E.CONSTANT R0, [R2.64+0x1a00] ;  /* 0x001a000402007981 */ /* 0x000ee4000c1e9900 */
[----:B------:R-:W-:Y:S02]  /*0430*/  FFMA R56, R50, R50, R59 ;  /* 0x0000003232387223 */ /* 0x000fe4000000003b */
[----:B------:R-:W4:Y:S02]  /*0440*/  LDG.E.CONSTANT R50, [R2.64+0x1a80] ;  /* 0x001a800402327981 */ /* 0x000f24000c1e9900 */
[----:B------:R-:W-:Y:S02]  /*0450*/  FFMA R57, R51, R51, R56 ;  /* 0x0000003333397223 */ /* 0x000fe40000000038 */
[----:B------:R-:W5:Y:S02]  /*0460*/  LDG.E.CONSTANT R51, [R2.64+0x1b00] ;  /* 0x001b000402337981 */ /* 0x000f64000c1e9900 */
[----:B------:R-:W-:-:S02]  /*0470*/  FFMA R56, R52, R52, R57 ;  /* 0x0000003434387223 */ /* 0x000fc40000000039 */
[----:B------:R-:W5:Y:S02]  /*0480*/  LDG.E.CONSTANT R52, [R2.64+0x1b80] ;  /* 0x001b800402347981 */ /* 0x000f64000c1e9900 */
[----:B------:R-:W-:Y:S02]  /*0490*/  FFMA R56, R53, R53, R56 ;  /* 0x0000003535387223 */ /* 0x000fe40000000038 */
[----:B------:R-:W5:Y:S02]  /*04a0*/  LDG.E.CONSTANT R53, [R2.64+0x1c00] ;  /* 0x001c000402357981 */ /* 0x000f64000c1e9900 */
[----:B------:R-:W-:Y:S02]  /*04b0*/  FFMA R57, R55, R55, R56 ;  /* 0x0000003737397223 */ /* 0x000fe40000000038 */
[----:B------:R-:W5:Y:S02]  /*04c0*/  LDG.E.CONSTANT R55, [R2.64+0x1c80] ;  /* 0x001c800402377981 */ /* 0x000f64000c1e9900 */
[----:B------:R-:W-:-:S02]  /*04d0*/  FFMA R57, R54, R54, R57 ;  /* 0x0000003636397223 */ /* 0x000fc40000000039 */
[----:B------:R-:W5:Y:S02]  /*04e0*/  LDG.E.CONSTANT R54, [R2.64+0x1d00] ;  /* 0x001d000402367981 */ /* 0x000f64000c1e9900 */
[----:B------:R-:W-:Y:S02]  /*04f0*/  FFMA R56, R46, R46, R57 ;  /* 0x0000002e2e387223 */ /* 0x000fe40000000039 */
[----:B------:R-:W5:Y:S04]  /*0500*/  LDG.E.CONSTANT R46, [R2.64+0x1d80] ;  /* 0x001d8004022e7981 */ /* 0x000f68000c1e9900 */
[----:B------:R-:W5:Y:S01]  /*0510*/  LDG.E.CONSTANT R57, [R2.64+0x1e00] ;  /* 0x001e000402397981 */ /* 0x000f62000c1e9900 */
[----:B------:R-:W-:-:S03]  /*0520*/  FFMA R60, R11, R11, R56 ;  /* 0x0000000b0b3c7223 */ /* 0x000fc60000000038 */
[----:B------:R-:W5:Y:S04]  /*0530*/  LDG.E.CONSTANT R56, [R2.64+0x1e80] ;  /* 0x001e800402387981 */ /* 0x000f68000c1e9900 */
[----:B------:R-:W5:Y:S01]  /*0540*/  LDG.E.CONSTANT R11, [R2.64+0x1f00] ;  /* 0x001f0004020b7981 */ /* 0x000f62000c1e9900 */
        /* <DEDUP_REMOVED lines=51> */
[----:B------:R-:W-:-:S03]  /*0880*/  VOTE.ANY R0, PT, PT ;  /* 0x0000000000007806 */ /* 0x000fc600038e0100 */
[----:B------:R-:W-:-:S05]  /*0890*/  FFMA R11, R58, R58, R11 ;  /* 0x0000003a3a0b7223 */ /* 0x000fca000000000b */
[----:B------:R-:W0:Y:S02]  /*08a0*/  SHFL.DOWN PT, R2, R11, 0x10, 0x1f ;  /* 0x0a001f000b027f89 */ /* 0x000e2400000e0000 */
[----:B0-----:R-:W-:-:S05]  /*08b0*/  FADD R3, R11, R2 ;  /* 0x000000020b037221 */ /* 0x001fca0000000000 */
[----:B------:R-:W0:Y:S02]  /*08c0*/  SHFL.DOWN PT, R2, R3, 0x8, 0x1f ;  /* 0x09001f0003027f89 */ /* 0x000e2400000e0000 */
[----:B0-----:R-:W-:-:S05]  /*08d0*/  FADD R9, R3, R2 ;  /* 0x0000000203097221 */ /* 0x001fca0000000000 */
[----:B------:R-:W0:Y:S02]  /*08e0*/  SHFL.DOWN PT, R2, R9, 0x4, 0x1f ;  /* 0x08801f0009027f89 */ /* 0x000e2400000e0000 */
[----:B0-----:R-:W-:-:S05]  /*08f0*/  FADD R13, R9, R2 ;  /* 0x00000002090d7221 */ /* 0x001fca0000000000 */
[----:B------:R-:W0:Y:S01]  /*0900*/  SHFL.DOWN PT, R2, R13, 0x2, 0x1f ;  /* 0x08401f000d027f89 */ /* 0x000e2200000e0000 */
[----:B------:R-:W-:Y:S01]  /*0910*/  ISETP.NE.AND P0, PT, R7, RZ, PT ;  /* 0x000000ff0700720c */ /* 0x000fe20003f05270 */
[----:B0-----:R-:W-:-:S05]  /*0920*/  FADD R15, R13, R2 ;  /* 0x000000020d0f7221 */ /* 0x001fca0000000000 */
[----:B------:R-:W0:Y:S01]  /*0930*/  SHFL.DOWN PT, R2, R15, 0x1, 0x1f ;  /* 0x08201f000f027f89 */ /* 0x000e2200000e0000 */
[----:B------:R-:W-:Y:S01]  /*0940*/  SHF.L.U32 R8, R4, 0x5, RZ ;  /* 0x0000000504087819 */ /* 0x000fe200000006ff */
[----:B0-----:R-:W-:-:S06]  /*0950*/  FADD R17, R15, R2 ;  /* 0x000000020f117221 */ /* 0x001fcc0000000000 */
[----:B------:R0:W1:Y:S01]  /*0960*/  SHFL.IDX PT, R17, R17, R8, 0x1f ;  /* 0x00001f0811117589 */ /* 0x00006200000e0000 */
[----:B------:R-:W-:Y:S05]  /*0970*/  @P0 EXIT ;  /* 0x000000000000094d */ /* 0x000fea0003800000 */
[----:B------:R-:W-:-:S05]  /*0980*/  LEA R7, R5, R4, 0x5 ;  /* 0x0000000405077211 */ /* 0x000fca00078e28ff */
[----:B------:R-:W-:-:S05]  /*0990*/  IMAD.WIDE R6, R7, R6, c[0x0][0x160] ;  /* 0x0000580007067625 */ /* 0x000fca00078e0206 */
[----:B-1----:R-:W-:Y:S01]  /*09a0*/  STG.E [R6.64], R17 ;  /* 0x0000001106007986 */ /* 0x002fe2000c101904 */
[----:B------:R-:W-:Y:S05]  /*09b0*/  EXIT ;  /* 0x000000000000794d */ /* 0x000fea0003800000 */
.L_x_19:
        /* <DEDUP_REMOVED lines=12> */
.L_x_85:


//--------------------- .text.tvmgen_default_fused_less_add_where_take_kernel --------------------------
	.section	.text.tvmgen_default_fused_less_add_where_take_kernel,"ax",@progbits
	.sectioninfo	@"SHI_REGISTERS=12"
	.align	128
        .global         tvmgen_default_fused_less_add_where_take_kernel
        .type           tvmgen_default_fused_less_add_where_take_kernel,@function
        .size           tvmgen_default_fused_less_add_where_take_kernel,(.L_x_86 - tvmgen_default_fused_less_add_where_take_kernel)
        .other          tvmgen_default_fused_less_add_where_take_kernel,@"STO_CUDA_ENTRY STV_DEFAULT"
tvmgen_default_fused_less_add_where_take_kernel:
.text.tvmgen_default_fused_less_add_where_take_kernel:
[----:B------:R-:W-:Y:S02]  /*0000*/  IMAD.MOV.U32 R1, RZ, RZ, c[0x0][0x28] ;  /* 0x00000a00ff017624 */ /* 0x000fe400078e00ff */
[----:B------:R-:W0:Y:S01]  /*0010*/  S2R R0, SR_CTAID.X ;  /* 0x0000000000007919 */ /* 0x000e220000002500 */
[----:B------:R-:W-:Y:S01]  /*0020*/  IMAD.MOV.U32 R3, RZ, RZ, 0x8 ;  /* 0x00000008ff037424 */ /* 0x000fe200078e00ff */
[----:B------:R-:W-:Y:S01]  /*0030*/  ULDC.64 UR4, c[0x0][0x118] ;  /* 0x0000460000047ab9 */ /* 0x000fe20000000a00 */
[----:B0-----:R-:W-:-:S05]  /*0040*/  SHF.R.S32.HI R2, RZ, 0x1, R0 ;  /* 0x00000001ff027819 */ /* 0x001fca0000011400 */
[----:B------:R-:W-:-:S06]  /*0050*/  IMAD.WIDE R2, R2, R3, c[0x0][0x168] ;  /* 0x00005a0002027625 */ /* 0x000fcc00078e0203 */
[----:B------:R-:W2:Y:S01]  /*0060*/  LDG.E.64.CONSTANT R2, [R2.64] ;  /* 0x0000000402027981 */ /* 0x000ea2000c1e9b00 */
[----:B------:R-:W-:-:S03]  /*0070*/  IMAD.SHL.U32 R0, R0, 0x400, RZ ;  /* 0x0000040000007824 */ /* 0x000fc600078e00ff */
[----:B------:R-:W0:Y:S01]  /*0080*/  S2R R7, SR_TID.X ;  /* 0x0000000000077919 */ /* 0x000e220000002100 */
[----:B--2---:R-:W-:Y:S02]  /*0090*/  IADD3 R5, P1, R2, 0x1f500, RZ ;  /* 0x0001f50002057810 */ /* 0x004fe40007f3e0ff */
[----:B------:R-:W-:-:S03]  /*00a0*/  ISETP.GE.AND P0, PT, R3, RZ, PT ;  /* 0x000000ff0300720c */ /* 0x000fc60003f06270 */
[----:B------:R-:W-:Y:S01]  /*00b0*/  IMAD.X R9, RZ, RZ, R3, P1 ;  /* 0x000000ffff097224 */ /* 0x000fe200008e0603 */
[----:B------:R-:W-:Y:S02]  /*00c0*/  SEL R4, R5, R2, !P0 ;  /* 0x0000000205047207 */ /* 0x000fe40004000000 */
[----:B------:R-:W-:Y:S02]  /*00d0*/  LOP3.LUT R2, R0, 0x400, RZ, 0xc0, !PT ;  /* 0x0000040000027812 */ /* 0x000fe400078ec0ff */
[----:B------:R-:W-:Y:S02]  /*00e0*/  SEL R5, R9, R3, !P0 ;  /* 0x0000000309057207 */ /* 0x000fe40004000000 */
[----:B------:R-:W-:Y:S02]  /*00f0*/  ISETP.GT.U32.AND P0, PT, R4, RZ, PT ;  /* 0x000000ff0400720c */ /* 0x000fe40003f04070 */
[----:B0-----:R-:W-:Y:S02]  /*0100*/  IADD3 R2, P1, R2, R7, RZ ;  /* 0x0000000702027210 */ /* 0x001fe40007f3e0ff */
[----:B------:R-:W-:-:S02]  /*0110*/  ISETP.GT.AND.EX P0, PT, R5, RZ, PT, P0 ;  /* 0x000000ff0500720c */ /* 0x000fc40003f04300 */
[----:B------:R-:W-:Y:S02]  /*0120*/  LEA.HI.X.SX32 R3, R7, RZ, 0x1, P1 ;  /* 0x000000ff07037211 */ /* 0x000fe400008f0eff */
[----:B------:R-:W-:Y:S02]  /*0130*/  SEL R4, R4, RZ, P0 ;  /* 0x000000ff04047207 */ /* 0x000fe40000000000 */
[----:B------:R-:W-:Y:S02]  /*0140*/  SEL R5, R5, RZ, P0 ;  /* 0x000000ff05057207 */ /* 0x000fe40000000000 */
[----:B------:R-:W-:-:S04]  /*0150*/  ISETP.LT.U32.AND P0, PT, R4, 0x1f4ff, PT ;  /* 0x0001f4ff0400780c */ /* 0x000fc80003f01070 */
[----:B------:R-:W-:-:S04]  /*0160*/  ISETP.LT.AND.EX P0, PT, R5, RZ, PT, P0 ;  /* 0x000000ff0500720c */ /* 0x000fc80003f01300 */
[----:B------:R-:W-:Y:S02]  /*0170*/  SEL R4, R4, 0x1f4ff, P0 ;  /* 0x0001f4ff04047807 */ /* 0x000fe40000000000 */
[----:B------:R-:W-:Y:S02]  /*0180*/  SEL R5, R5, RZ, P0 ;  /* 0x000000ff05057207 */ /* 0x000fe40000000000 */
[----:B------:R-:W-:-:S04]  /*0190*/  LEA R2, P0, R4, R2, 0xb ;  /* 0x0000000204027211 */ /* 0x000fc800078058ff */
[----:B------:R-:W-:Y:S02]  /*01a0*/  LEA.HI.X R3, R4, R3, R5, 0xb, P0 ;  /* 0x0000000304037211 */ /* 0x000fe400000f5c05 */
[----:B------:R-:W-:-:S04]  /*01b0*/  LEA R4, P0, R2, c[0x0][0x170], 0x2 ;  /* 0x00005c0002047a11 */ /* 0x000fc800078010ff */
[----:B------:R-:W-:-:S06]  /*01c0*/  LEA.HI.X R5, R2, c[0x0][0x174], R3, 0x2, P0 ;  /* 0x00005d0002057a11 */ /* 0x000fcc00000f1403 */
[----:B------:R-:W2:Y:S01]  /*01d0*/  LDG.E.CONSTANT R5, [R4.64] ;  /* 0x0000000404057981 */ /* 0x000ea2000c1e9900 */
[----:B------:R-:W-:Y:S02]  /*01e0*/  IMAD.MOV.U32 R3, RZ, RZ, 0x4 ;  /* 0x00000004ff037424 */ /* 0x000fe400078e00ff */
[----:B------:R-:W-:-:S04]  /*01f0*/  IMAD.IADD R2, R0, 0x1, R7 ;  /* 0x0000000100027824 */ /* 0x000fc800078e0207 */
[----:B------:R-:W-:-:S05]  /*0200*/  IMAD.WIDE R2, R2, R3, c[0x0][0x160] ;  /* 0x0000580002027625 */ /* 0x000fca00078e0203 */
[----:B--2---:R-:W-:Y:S01]  /*0210*/  STG.E [R2.64], R5 ;  /* 0x0000000502007986 */ /* 0x004fe2000c101904 */
[----:B------:R-:W-:Y:S05]  /*0220*/  EXIT ;  /* 0x000000000000794d */ /* 0x000fea0003800000 */
.L_x_20:
        /* <DEDUP_REMOVED lines=13> */
.L_x_86:


//--------------------- .text.tvmgen_default_fused_reshape_transpose_reshape_kernel --------------------------
	.section	.text.tvmgen_default_fused_reshape_transpose_reshape_kernel,"ax",@progbits
	.sectioninfo	@"SHI_REGISTERS=10"
	.align	128
        .global         tvmgen_default_fused_reshape_transpose_reshape_kernel
        .type           tvmgen_default_fused_reshape_transpose_reshape_kernel,@function
        .size           tvmgen_default_fused_reshape_transpose_reshape_kernel,(.L_x_87 - tvmgen_default_fused_reshape_transpose_reshape_kernel)
        .other          tvmgen_default_fused_reshape_transpose_reshape_kernel,@"STO_CUDA_ENTRY STV_DEFAULT"
tvmgen_default_fused_reshape_transpose_reshape_kernel:
.text.tvmgen_default_fused_reshape_transpose_reshape_kernel:
[----:B------:R-:W-:Y:S02]  /*0000*/  IMAD.MOV.U32 R1, RZ, RZ, c[0x0][0x28] ;  /* 0x00000a00ff017624 */ /* 0x000fe400078e00ff */
[----:B------:R-:W0:Y:S01]  /*0010*/  S2R R6, SR_TID.X ;  /* 0x0000000000067919 */ /* 0x000e220000002100 */
[----:B------:R-:W-:-:S03]  /*0020*/  ULDC.64 UR4, c[0x0][0x118] ;  /* 0x0000460000047ab9 */ /* 0x000fc60000000a00 */
[----:B------:R-:W1:Y:S01]  /*0030*/  S2R R5, SR_CTAID.X ;  /* 0x0000000000057919 */ /* 0x000e620000002500 */
[----:B0-----:R-:W-:Y:S02]  /*0040*/  SHF.R.U32.HI R2, RZ, 0x6, R6 ;  /* 0x00000006ff027819 */ /* 0x001fe40000011606 */
[----:B------:R-:W-:Y:S01]  /*0050*/  LOP3.LUT R4, R6, 0x3f, RZ, 0xc0, !PT ;  /* 0x0000003f06047812 */ /* 0x000fe200078ec0ff */
[C---:B-1----:R-:W-:Y:S01]  /*0060*/  IMAD.SHL.U32 R0, R5.reuse, 0x20000, RZ ;  /* 0x0002000005007824 */ /* 0x042fe200078e00ff */
[----:B------:R-:W-:Y:S01]  /*0070*/  SHF.L.U32 R7, R2, 0xd, RZ ;  /* 0x0000000d02077819 */ /* 0x000fe200000006ff */
[----:B------:R-:W-:-:S03]  /*0080*/  IMAD.SHL.U32 R3, R5, 0x20, RZ ;  /* 0x0000002005037824 */ /* 0x000fc600078e00ff */
[----:B------:R-:W-:Y:S02]  /*0090*/  LOP3.LUT R0, R0, 0x20000, RZ, 0xc0, !PT ;  /* 0x0002000000007812 */ /* 0x000fe400078ec0ff */
[----:B------:R-:W-:Y:S02]  /*00a0*/  LOP3.LUT R3, R3, 0xffffffc0, RZ, 0xc0, !PT ;  /* 0xffffffc003037812 */ /* 0x000fe400078ec0ff */
[----:B------:R-:W-:Y:S01]  /*00b0*/  LOP3.LUT R4, R7, 0xffffe000, R4, 0xe2, !PT ;  /* 0xffffe00007047812 */ /* 0x000fe200078ee204 */
[----:B------:R-:W-:-:S03]  /*00c0*/  IMAD.MOV.U32 R7, RZ, RZ, 0x4 ;  /* 0x00000004ff077424 */ /* 0x000fc600078e00ff */
[----:B------:R-:W-:-:S05]  /*00d0*/  IADD3 R3, R3, R4, R0 ;  /* 0x0000000403037210 */ /* 0x000fca0007ffe000 */
[----:B------:R-:W-:-:S06]  /*00e0*/  IMAD.WIDE R2, R3, R7, c[0x0][0x168] ;  /* 0x00005a0003027625 */ /* 0x000fcc00078e0207 */
[----:B------:R-:W2:Y:S01]  /*00f0*/  LDG.E.CONSTANT R3, [R2.64] ;  /* 0x0000000402037981 */ /* 0x000ea2000c1e9900 */
[----:B------:R-:W-:-:S05]  /*0100*/  LEA R4, R5, R6, 0xa ;  /* 0x0000000605047211 */ /* 0x000fca00078e50ff */
[----:B------:R-:W-:-:S05]  /*0110*/  IMAD.WIDE R4, R4, R7, c[0x0][0x160] ;  /* 0x0000580004047625 */ /* 0x000fca00078e0207 */
[----:B--2---:R-:W-:Y:S01]  /*0120*/  STG.E [R4.64], R3 ;  /* 0x0000000304007986 */ /* 0x004fe2000c101904 */
[----:B------:R-:W-:Y:S05]  /*0130*/  EXIT ;  /* 0x000000000000794d */ /* 0x000fea0003800000 */
.L_x_21:
        /* <DEDUP_REMOVED lines=12> */
.L_x_87:


//--------------------- .text.tvmgen_default_fused_reshape_transpose_1_kernel --------------------------
	.section	.text.tvmgen_default_fused_reshape_transpose_1_kernel,"ax",@progbits
	.sectioninfo	@"SHI_REGISTERS=10"
	.align	128
        .global         tvmgen_default_fused_reshape_transpose_1_kernel
        .type           tvmgen_default_fused_reshape_transpose_1_kernel,@function
        .size           tvmgen_default_fused_reshape_transpose_1_kernel,(.L_x_88 - tvmgen_default_fused_reshape_transpose_1_kernel)
        .other          tvmgen_default_fused_reshape_transpose_1_kernel,@"STO_CUDA_ENTRY STV_DEFAULT"
tvmgen_default_fused_reshape_transpose_1_kernel:
.text.tvmgen_default_fused_reshape_transpose_1_kernel:
        /* <DEDUP_REMOVED lines=20> */
.L_x_22:
        /* <DEDUP_REMOVED lines=12> */
.L_x_88:


//--------------------- .text.tvmgen_default_fused_multiply_strided_slice_negative_strided_slice_concatenate_multiply_add_res_1bda687858ca57c0__kernel --------------------------
	.section	.text.tvmgen_default_fused_multiply_strided_slice_negative_strided_slice_concatenate_multiply_add_res_1bda687858ca57c0__kernel,"ax",@progbits
	.sectioninfo	@"SHI_REGISTERS=18"
	.align	128
        .global         tvmgen_default_fused_multiply_strided_slice_negative_strided_slice_concatenate_multiply_add_res_1bda687858ca57c0__kernel
        .type           tvmgen_default_fused_multiply_strided_slice_negative_strided_slice_concatenate_multiply_add_res_1bda687858ca57c0__kernel,@function
        .size           tvmgen_default_fused_multiply_strided_slice_negative_strided_slice_concatenate_multiply_add_res_1bda687858ca57c0__kernel,(.L_x_89 - tvmgen_default_fused_multiply_strided_slice_negative_strided_slice_concatenate_multiply_add_res_1bda687858ca57c0__kernel)
        .other          tvmgen_default_fused_multiply_strided_slice_negative_strided_slice_concatenate_multiply_add_res_1bda687858ca57c0__kernel,@"STO_CUDA_ENTRY STV_DEFAULT"
tvmgen_default_fused_multiply_strided_slice_negative_strided_slice_concatenate_multiply_add_res_1bda687858ca57c0__kernel:
.text.tvmgen_default_fused_multiply_strided_slice_negative_strided_slice_concatenate_multiply_add_res_1bda687858ca57c0__kernel:
[----:B------:R-:W-:Y:S02]  /*0000*/  MOV R1, c[0x0][0x28] ;  /* 0x00000a0000017a02 */ /* 0x000fe40000000f00 */
[----:B------:R-:W0:Y:S01]  /*0010*/  S2UR UR4, SR_CTAID.X ;  /* 0x00000000000479c3 */ /* 0x000e220000002500 */
[----:B------:R-:W1:Y:S01]  /*0020*/  S2R R4, SR_TID.X ;  /* 0x0000000000047919 */ /* 0x000e620000002100 */
[----:B------:R-:W-:Y:S01]  /*0030*/  MOV R5, 0x4 ;  /* 0x0000000400057802 */ /* 0x000fe20000000f00 */
[----:B0-----:R-:W-:Y:S01]  /*0040*/  USHF.L.U32 UR4, UR4, 0xa, URZ ;  /* 0x0000000a04047899 */ /* 0x001fe2000800063f */
[----:B-1----:R-:W-:-:S03]  /*0050*/  LOP3.LUT P0, RZ, R4, 0x20, RZ, 0xc0, !PT ;  /* 0x0000002004ff7812 */ /* 0x002fc6000780c0ff */
[----:B------:R-:W-:Y:S02]  /*0060*/  ULOP3.LUT UR5, UR4, 0x1c00, URZ, 0xc0, !UPT ;  /* 0x00001c0004057892 */ /* 0x000fe4000f8ec03f */
[----:B------:R-:W-:-:S04]  /*0070*/  IADD3 R0, R4, UR4, RZ ;  /* 0x0000000404007c10 */ /* 0x000fc8000fffe0ff */
[----:B------:R-:W-:Y:S01]  /*0080*/  IADD3 R4, R4, UR5, RZ ;  /* 0x0000000504047c10 */ /* 0x000fe2000fffe0ff */
[----:B------:R-:W-:Y:S01]  /*0090*/  IMAD.WIDE R2, R0, R5, c[0x0][0x168] ;  /* 0x00005a0000027625 */ /* 0x000fe200078e0205 */
[----:B------:R-:W-:-:S03]  /*00a0*/  ULDC.64 UR4, c[0x0][0x118] ;  /* 0x0000460000047ab9 */ /* 0x000fc60000000a00 */
[CC--:B------:R-:W-:Y:S01]  /*00b0*/  IMAD.WIDE R6, R4.reuse, R5.reuse, c[0x0][0x178] ;  /* 0x00005e0004067625 */ /* 0x0c0fe200078e0205 */
[----:B------:R-:W2:Y:S04]  /*00c0*/  @P0 LDG.E.CONSTANT R9, [R2.64+-0x80] ;  /* 0xffff800402090981 */ /* 0x000ea8000c1e9900 */
[----:B------:R-:W3:Y:S01]  /*00d0*/  @!P0 LDG.E.CONSTANT R8, [R2.64+0x80] ;  /* 0x0000800402088981 */ /* 0x000ee2000c1e9900 */
[----:B------:R-:W-:-:S03]  /*00e0*/  IMAD.WIDE R4, R4, R5, c[0x0][0x170] ;  /* 0x00005c0004047625 */ /* 0x000fc600078e0205 */
[----:B------:R-:W2:Y:S04]  /*00f0*/  LDG.E.CONSTANT R6, [R6.64] ;  /* 0x0000000406067981 */ /* 0x000ea8000c1e9900 */
[----:B------:R-:W4:Y:S04]  /*0100*/  LDG.E.CONSTANT R11, [R2.64] ;  /* 0x00000004020b7981 */ /* 0x000f28000c1e9900 */
[----:B------:R-:W4:Y:S01]  /*0110*/  LDG.E.CONSTANT R4, [R4.64] ;  /* 0x0000000404047981 */ /* 0x000f22000c1e9900 */
[----:B------:R-:W-:Y:S01]  /*0120*/  SHF.R.S32.HI R15, RZ, 0x1f, R0 ;  /* 0x0000001fff0f7819 */ /* 0x000fe20000011400 */
[----:B---3--:R-:W-:Y:S01]  /*0130*/  @!P0 FADD R9, RZ, -R8 ;  /* 0x80000008ff098221 */ /* 0x008fe20000000000 */
[----:B------:R-:W-:-:S03]  /*0140*/  LEA R8, P0, R0, c[0x0][0x160], 0x2 ;  /* 0x0000580000087a11 */ /* 0x000fc600078010ff */
[----:B--2---:R-:W-:Y:S01]  /*0150*/  FMUL R13, R6, R9 ;  /* 0x00000009060d7220 */ /* 0x004fe20000400000 */
[----:B------:R-:W-:-:S03]  /*0160*/  LEA.HI.X R9, R0, c[0x0][0x164], R15, 0x2, P0 ;  /* 0x0000590000097a11 */ /* 0x000fc600000f140f */
[----:B----4-:R-:W-:-:S05]  /*0170*/  FFMA R11, R4, R11, R13 ;  /* 0x0000000b040b7223 */ /* 0x010fca000000000d */
[----:B------:R-:W-:Y:S01]  /*0180*/  STG.E [R8.64], R11 ;  /* 0x0000000b08007986 */ /* 0x000fe2000c101904 */
[----:B------:R-:W-:Y:S05]  /*0190*/  EXIT ;  /* 0x000000000000794d */ /* 0x000fea0003800000 */
.L_x_23:
        /* <DEDUP_REMOVED lines=14> */
.L_x_89:


//--------------------- .text.tvmgen_default_fused_reshape_sigmoid_multiply_reshape_multiply_reshape_kernel --------------------------
	.section	.text.tvmgen_default_fused_reshape_sigmoid_multiply_reshape_multiply_reshape_kernel,"ax",@progbits
	.sectioninfo	@"SHI_REGISTERS=21"
	.align	128
        .global         tvmgen_default_fused_reshape_sigmoid_multiply_reshape_multiply_reshape_kernel
        .type           tvmgen_default_fused_reshape_sigmoid_multiply_reshape_multiply_reshape_kernel,@function
        .size           tvmgen_default_fused_reshape_sigmoid_multiply_reshape_multiply_reshape_kernel,(.L_x_79 - tvmgen_default_fused_reshape_sigmoid_multiply_reshape_multiply_reshape_kernel)
        .other          tvmgen_default_fused_reshape_sigmoid_multiply_reshape_multiply_reshape_kernel,@"STO_CUDA_ENTRY STV_DEFAULT"
tvmgen_default_fused_reshape_sigmoid_multiply_reshape_multiply_reshape_kernel:
.text.tvmgen_default_fused_reshape_sigmoid_multiply_reshape_multiply_reshape_kernel:
[----:B------:R-:W-:Y:S02]  /*0000*/  MOV R1, c[0x0][0x28] ;  /* 0x00000a0000017a02 */ /* 0x000fe40000000f00 */
[----:B------:R-:W0:Y:S01]  /*0010*/  S2R R8, SR_CTAID.X ;  /* 0x0000000000087919 */ /* 0x000e220000002500 */
[----:B------:R-:W-:Y:S01]  /*0020*/  MOV R5, 0x4 ;  /* 0x0000000400057802 */ /* 0x000fe20000000f00 */
[----:B------:R-:W-:Y:S02]  /*0030*/  ULDC.64 UR4, c[0x0][0x118] ;  /* 0x0000460000047ab9 */ /* 0x000fe40000000a00 */
[----:B------:R-:W0:Y:S02]  /*0040*/  S2R R3, SR_TID.X ;  /* 0x0000000000037919 */ /* 0x000e240000002100 */
[----:B0-----:R-:W-:-:S04]  /*0050*/  IMAD R8, R8, 0x400, R3 ;  /* 0x0000040008087824 */ /* 0x001fc800078e0203 */
[----:B------:R-:W-:-:S05]  /*0060*/  IMAD.WIDE R4, R8, R5, c[0x0][0x168] ;  /* 0x00005a0008047625 */ /* 0x000fca00078e0205 */
[----:B------:R-:W2:Y:S01]  /*0070*/  LDG.E.CONSTANT R9, [R4.64] ;  /* 0x0000000404097981 */ /* 0x000ea2000c1e9900 */
[----:B------:R-:W-:Y:S01]  /*0080*/  BSSY B0, `(.L_x_24) ;  /* 0x0000013000007945 */ /* 0x000fe20003800000 */
[----:B--2---:R-:W-:-:S04]  /*0090*/  FADD R0, RZ, -R9 ;  /* 0x80000009ff007221 */ /* 0x004fc80000000000 */
[----:B------:R-:W-:-:S05]  /*00a0*/  FMUL R0, R0, 1.4426950216293334961 ;  /* 0x3fb8aa3b00007820 */ /* 0x000fca0000400000 */
[----:B------:R-:W-:-:S13]  /*00b0*/  FSETP.GEU.AND P0, PT, R0, -126, PT ;  /* 0xc2fc00000000780b */ /* 0x000fda0003f0e000 */
[----:B------:R-:W-:-:S04]  /*00c0*/  @!P0 FMUL R0, R0, 0.5 ;  /* 0x3f00000000008820 */ /* 0x000fc80000400000 */
[----:B------:R-:W0:Y:S02]  /*00d0*/  MUFU.EX2 R2, R0 ;  /* 0x0000000000027308 */ /* 0x000e240000000800 */
[----:B0-----:R-:W-:-:S04]  /*00e0*/  @!P0 FMUL R2, R2, R2 ;  /* 0x0000000202028220 */ /* 0x001fc80000400000 */
[----:B------:R-:W-:-:S05]  /*00f0*/  FADD R2, R2, 1 ;  /* 0x3f80000002027421 */ /* 0x000fca0000000000 */
[----:B------:R-:W-:-:S04]  /*0100*/  IADD3 R3, R2, 0x1800000, RZ ;  /* 0x0180000002037810 */ /* 0x000fc80007ffe0ff */
[----:B------:R-:W-:-:S04]  /*0110*/  LOP3.LUT R3, R3, 0x7f800000, RZ, 0xc0, !PT ;  /* 0x7f80000003037812 */ /* 0x000fc800078ec0ff */
[----:B------:R-:W-:-:S13]  /*0120*/  ISETP.GT.U32.AND P0, PT, R3, 0x1ffffff, PT ;  /* 0x01ffffff0300780c */ /* 0x000fda0003f04070 */
[----:B------:R-:W-:Y:S05]  /*0130*/  @P0 BRA `(.L_x_25) ;  /* 0x0000003000000947 */ /* 0x000fea0003800000 */
[----:B------:R-:W-:Y:S02]  /*0140*/  MOV R16, 0x160 ;  /* 0x0000016000107802 */ /* 0x000fe40000000f00 */
[----:B------:R-:W-:Y:S05]  /*0150*/  CALL.REL.NOINC `($__internal_1_$__cuda_sm20_rcp_rn_f32_slowpath) ;  /* 0x000005b000007944 */ /* 0x000fea0003c00000 */
[----:B------:R-:W-:Y:S05]  /*0160*/  BRA `(.L_x_26) ;  /* 0x0000004000007947 */ /* 0x000fea0003800000 */
.L_x_25:
[----:B------:R-:W0:Y:S02]  /*0170*/  MUFU.RCP R3, R2 ;  /* 0x0000000200037308 */ /* 0x000e240000001000 */
[----:B0-----:R-:W-:-:S04]  /*0180*/  FFMA R0, R2, R3, -1 ;  /* 0xbf80000002007423 */ /* 0x001fc80000000003 */
[----:B------:R-:W-:-:S04]  /*0190*/  FADD.FTZ R0, -R0, -RZ ;  /* 0x800000ff00007221 */ /* 0x000fc80000010100 */
[----:B------:R-:W-:Y:S02]  /*01a0*/  FFMA R0, R3, R0, R3 ;  /* 0x0000000003007223 */ /* 0x000fe40000000003 */
.L_x_26:
[----:B------:R-:W-:Y:S05]  /*01b0*/  BSYNC B0 ;  /* 0x0000000000007941 */ /* 0x000fea0003800000 */
.L_x_24:
[----:B------:R-:W2:Y:S01]  /*01c0*/  LDG.E.CONSTANT R3, [R4.64+0x100000] ;  /* 0x1000000404037981 */ /* 0x000ea2000c1e9900 */
[----:B------:R-:W-:-:S05]  /*01d0*/  MOV R13, 0x4 ;  /* 0x00000004000d7802 */ /* 0x000fca0000000f00 */
[----:B------:R-:W-:-:S05]  /*01e0*/  IMAD.WIDE R6, R8, R13, c[0x0][0x170] ;  /* 0x00005c0008067625 */ /* 0x000fca00078e020d */
[----:B------:R-:W3:Y:S01]  /*01f0*/  LDG.E.CONSTANT R11, [R6.64] ;  /* 0x00000004060b7981 */ /* 0x000ee2000c1e9900 */
[----:B------:R-:W-:Y:S01]  /*0200*/  FMUL R0, R9, R0 ;  /* 0x0000000009007220 */ /* 0x000fe20000400000 */
[----:B------:R-:W-:Y:S01]  /*0210*/  IMAD.WIDE R8, R8, R13, c[0x0][0x160] ;  /* 0x0000580008087625 */ /* 0x000fe200078e020d */
[----:B------:R-:W-:Y:S01]  /*0220*/  BSSY B0, `(.L_x_27) ;  /* 0x0000015000007945 */ /* 0x000fe20003800000 */
[----:B0-2---:R-:W-:-:S04]  /*0230*/  FADD R2, RZ, -R3 ;  /* 0x80000003ff027221 */ /* 0x005fc80000000000 */
[----:B------:R-:W-:-:S05]  /*0240*/  FMUL R2, R2, 1.4426950216293334961 ;  /* 0x3fb8aa3b02027820 */ /* 0x000fca0000400000 */
[----:B------:R-:W-:Y:S01]  /*0250*/  FSETP.GEU.AND P0, PT, R2, -126, PT ;  /* 0xc2fc00000200780b */ /* 0x000fe20003f0e000 */
[----:B---3--:R-:W-:-:S05]  /*0260*/  FMUL R11, R0, R11 ;  /* 0x0000000b000b7220 */ /* 0x008fca0000400000 */
[----:B------:R0:W-:Y:S07]  /*0270*/  STG.E [R8.64], R11 ;  /* 0x0000000b08007986 */ /* 0x0001ee000c101904 */
[----:B------:R-:W-:-:S04]  /*0280*/  @!P0 FMUL R2, R2, 0.5 ;  /* 0x3f00000002028820 */ /* 0x000fc80000400000 */
[----:B------:R-:W1:Y:S02]  /*0290*/  MUFU.EX2 R10, R2 ;  /* 0x00000002000a7308 */ /* 0x000e640000000800 */
[----:B-1----:R-:W-:-:S04]  /*02a0*/  @!P0 FMUL R10, R10, R10 ;  /* 0x0000000a0a0a8220 */ /* 0x002fc80000400000 */
[----:B------:R-:W-:-:S05]  /*02b0*/  FADD R2, R10, 1 ;  /* 0x3f8000000a027421 */ /* 0x000fca0000000000 */
[----:B------:R-:W-:-:S04]  /*02c0*/  IADD3 R0, R2, 0x1800000, RZ ;  /* 0x0180000002007810 */ /* 0x000fc80007ffe0ff */
[----:B------:R-:W-:-:S04]  /*02d0*/  LOP3.LUT R0, R0, 0x7f800000, RZ, 0xc0, !PT ;  /* 0x7f80000000007812 */ /* 0x000fc800078ec0ff */
[----:B------:R-:W-:-:S13]  /*02e0*/  ISETP.GT.U32.AND P0, PT, R0, 0x1ffffff, PT ;  /* 0x01ffffff0000780c */ /* 0x000fda0003f04070 */
[----:B------:R-:W-:Y:S05]  /*02f0*/  @P0 BRA `(.L_x_28) ;  /* 0x0000003000000947 */ /* 0x000fea0003800000 */
[----:B0-----:R-:W-:Y:S02]  /*0300*/  MOV R16, 0x320 ;  /* 0x0000032000107802 */ /* 0x001fe40000000f00 */
[----:B------:R-:W-:Y:S05]  /*0310*/  CALL.REL.NOINC `($__internal_1_$__cuda_sm20_rcp_rn_f32_slowpath) ;  /* 0x000003f000007944 */ /* 0x000fea0003c00000 */
[----:B------:R-:W-:Y:S05]  /*0320*/  BRA `(.L_x_29) ;  /* 0x0000004000007947 */ /* 0x000fea0003800000 */
.L_x_28:
[----:B0-----:R-:W0:Y:S02]  /*0330*/  MUFU.RCP R11, R2 ;  /* 0x00000002000b7308 */ /* 0x001e240000001000 */
[----:B0-----:R-:W-:-:S04]  /*0340*/  FFMA R0, R2, R11, -1 ;  /* 0xbf80000002007423 */ /* 0x001fc8000000000b */
[----:B------:R-:W-:-:S04]  /*0350*/  FADD.FTZ R0, -R0, -RZ ;  /* 0x800000ff00007221 */ /* 0x000fc80000010100 */
[----:B------:R-:W-:Y:S02]  /*0360*/  FFMA R0, R11, R0, R11 ;  /* 0x000000000b007223 */ /* 0x000fe4000000000b */
.L_x_29:
[----:B------:R-:W-:Y:S05]  /*0370*/  BSYNC B0 ;  /* 0x0000000000007941 */ /* 0x000fea0003800000 */
.L_x_27:
[----:B------:R-:W2:Y:S04]  /*0380*/  LDG.E.CONSTANT R12, [R4.64+0x200000] ;  /* 0x20000004040c7981 */ /* 0x000ea8000c1e9900 */
[----:B------:R-:W3:Y:S01]  /*0390*/  LDG.E.CONSTANT R11, [R6.64+0x100000] ;  /* 0x10000004060b7981 */ /* 0x000ee2000c1e9900 */
[----:B------:R-:W-:Y:S01]  /*03a0*/  FMUL R0, R3, R0 ;  /* 0x0000000003007220 */ /* 0x000fe20000400000 */
[----:B------:R-:W-:Y:S01]  /*03b0*/  BSSY B0, `(.L_x_30) ;  /* 0x0000016000007945 */ /* 0x000fe20003800000 */
[----:B0-2---:R-:W-:-:S04]  /*03c0*/  FADD R2, RZ, -R12 ;  /* 0x8000000cff027221 */ /* 0x005fc80000000000 */
[----:B------:R-:W-:Y:S01]  /*03d0*/  FMUL R2, R2, 1.4426950216293334961 ;  /* 0x3fb8aa3b02027820 */ /* 0x000fe20000400000 */
[----:B---3--:R-:W-:-:S04]  /*03e0*/  FMUL R11, R0, R11 ;  /* 0x0000000b000b7220 */ /* 0x008fc80000400000 */
[----:B------:R-:W-:Y:S01]  /*03f0*/  FSETP.GEU.AND P0, PT, R2, -126, PT ;  /* 0xc2fc00000200780b */ /* 0x000fe20003f0e000 */
[----:B------:R0:W-:-:S12]  /*0400*/  STG.E [R8.64+0x100000], R11 ;  /* 0x1000000b08007986 */ /* 0x0001d8000c101904 */
        /* <DEDUP_REMOVED lines=10> */
[----:B------:R-:W-:Y:S01]  /*04b0*/  MOV R3, R0 ;  /* 0x0000000000037202 */ /* 0x000fe20000000f00 */
[----:B------:R-:W-:Y:S05]  /*04c0*/  BRA `(.L_x_32) ;  /* 0x0000004000007947 */ /* 0x000fea0003800000 */
.L_x_31:
[----:B0-----:R-:W0:Y:S02]  /*04d0*/  MUFU.RCP R3, R2 ;  /* 0x0000000200037308 */ /* 0x001e240000001000 */
[----:B0-----:R-:W-:-:S04]  /*04e0*/  FFMA R0, R2, R3, -1 ;  /* 0xbf80000002007423 */ /* 0x001fc80000000003 */
[----:B------:R-:W-:-:S04]  /*04f0*/  FADD.FTZ R0, -R0, -RZ ;  /* 0x800000ff00007221 */ /* 0x000fc80000010100 */
[----:B------:R-:W-:Y:S02]  /*0500*/  FFMA R3, R3, R0, R3 ;  /* 0x0000000003037223 */ /* 0x000fe40000000003 */
.L_x_32:
[----:B------:R-:W-:Y:S05]  /*0510*/  BSYNC B0 ;  /* 0x0000000000007941 */ /* 0x000fea0003800000 */
.L_x_30:
        /* <DEDUP_REMOVED lines=19> */
[----:B------:R-:W-:Y:S01]  /*0650*/  IMAD.MOV.U32 R3, RZ, RZ, R0 ;  /* 0x000000ffff037224 */ /* 0x000fe200078e0000 */
[----:B------:R-:W-:Y:S05]  /*0660*/  BRA `(.L_x_35) ;  /* 0x0000004000007947 */ /* 0x000fea0003800000 */
.L_x_34:
[----:B0-----:R-:W0:Y:S02]  /*0670*/  MUFU.RCP R3, R2 ;  /* 0x0000000200037308 */ /* 0x001e240000001000 */
[----:B0-----:R-:W-:-:S04]  /*0680*/  FFMA R0, R2, R3, -1 ;  /* 0xbf80000002007423 */ /* 0x001fc80000000003 */
[----:B------:R-:W-:-:S04]  /*0690*/  FADD.FTZ R0, -R0, -RZ ;  /* 0x800000ff00007221 */ /* 0x000fc80000010100 */
[----:B------:R-:W-:Y:S02]  /*06a0*/  FFMA R3, R3, R0, R3 ;  /* 0x0000000003037223 */ /* 0x000fe40000000003 */
.L_x_35:
[----:B------:R-:W-:Y:S05]  /*06b0*/  BSYNC B0 ;  /* 0x0000000000007941 */ /* 0x000fea0003800000 */
.L_x_33:
[----:B------:R-:W2:Y:S01]  /*06c0*/  LDG.E.CONSTANT R6, [R6.64+0x300000] ;  /* 0x3000000406067981 */ /* 0x000ea2000c1e9900 */
[----:B------:R-:W-:-:S04]  /*06d0*/  FMUL R3, R4, R3 ;  /* 0x0000000304037220 */ /* 0x000fc80000400000 */
[----:B--2---:R-:W-:-:S05]  /*06e0*/  FMUL R3, R3, R6 ;  /* 0x0000000603037220 */ /* 0x004fca0000400000 */
[----:B------:R-:W-:Y:S01]  /*06f0*/  STG.E [R8.64+0x300000], R3 ;  /* 0x3000000308007986 */ /* 0x000fe2000c101904 */
[----:B------:R-:W-:Y:S05]  /*0700*/  EXIT ;  /* 0x000000000000794d */ /* 0x000fea0003800000 */
        .weak           $__internal_1_$__cuda_sm20_rcp_rn_f32_slowpath
        .type           $__internal_1_$__cuda_sm20_rcp_rn_f32_slowpath,@function
        .size           $__internal_1_$__cuda_sm20_rcp_rn_f32_slowpath,(.L_x_79 - $__internal_1_$__cuda_sm20_rcp_rn_f32_slowpath)
$__internal_1_$__cuda_sm20_rcp_rn_f32_slowpath:
[----:B------:R-:W-:Y:S01]  /*0710*/  SHF.L.U32 R0, R2, 0x1, RZ ;  /* 0x0000000102007819 */ /* 0x000fe200000006ff */
[----:B------:R-:W-:Y:S03]  /*0720*/  BSSY B1, `(.L_x_36) ;  /* 0x0000030000017945 */ /* 0x000fe60003800000 */
[----:B------:R-:W-:-:S04]  /*0730*/  SHF.R.U32.HI R17, RZ, 0x18, R0 ;  /* 0x00000018ff117819 */ /* 0x000fc80000011600 */
[----:B------:R-:W-:-:S13]  /*0740*/  ISETP.NE.U32.AND P0, PT, R17, RZ, PT ;  /* 0x000000ff1100720c */ /* 0x000fda0003f05070 */
[----:B------:R-:W-:Y:S05]  /*0750*/  @P0 BRA `(.L_x_37) ;  /* 0x000000a000000947 */ /* 0x000fea0003800000 */
[----:B------:R-:W-:-:S04]  /*0760*/  SHF.L.U32 R0, R2, 0x1, RZ ;  /* 0x0000000102007819 */ /* 0x000fc800000006ff */
[----:B------:R-:W-:-:S13]  /*0770*/  ISETP.NE.AND P0, PT, R0, RZ, PT ;  /* 0x000000ff0000720c */ /* 0x000fda0003f05270 */
[----:B------:R-:W-:Y:S01]  /*0780*/  @P0 FFMA R11, R2, 1.84467440737095516160e+19, RZ ;  /* 0x5f800000020b0823 */ /* 0x000fe200000000ff */
[----:B------:R-:W-:Y:S08]  /*0790*/  @!P0 MUFU.RCP R10, R2 ;  /* 0x00000002000a8308 */ /* 0x000ff00000001000 */
[----:B------:R-:W0:Y:S02]  /*07a0*/  @P0 MUFU.RCP R0, R11 ;  /* 0x0000000b00000308 */ /* 0x000e240000001000 */
[----:B0-----:R-:W-:-:S04]  /*07b0*/  @P0 FFMA R13, R11, R0, -1 ;  /* 0xbf8000000b0d0423 */ /* 0x001fc80000000000 */
[----:B------:R-:W-:-:S04]  /*07c0*/  @P0 FADD.FTZ R13, -R13, -RZ ;  /* 0x800000ff0d0d0221 */ /* 0x000fc80000010100 */
[----:B------:R-:W-:-:S04]  /*07d0*/  @P0 FFMA R0, R0, R13, R0 ;  /* 0x0000000d00000223 */ /* 0x000fc80000000000 */
[----:B------:R-:W-:Y:S01]  /*07e0*/  @P0 FFMA R10, R0, 1.84467440737095516160e+19, RZ ;  /* 0x5f800000000a0823 */ /* 0x000fe200000000ff */
[----:B------:R-:W-:Y:S05]  /*07f0*/  BRA `(.L_x_38) ;  /* 0x0000022000007947 */ /* 0x000fea0003800000 */
.L_x_37:
[----:B------:R-:W-:-:S04]  /*0800*/  IADD3 R18, R17, -0xfd, RZ ;  /* 0xffffff0311127810 */ /* 0x000fc80007ffe0ff */
[----:B------:R-:W-:-:S13]  /*0810*/  ISETP.GT.U32.AND P0, PT, R18, 0x1, PT ;  /* 0x000000011200780c */ /* 0x000fda0003f04070 */
[----:B------:R-:W-:Y:S05]  /*0820*/  @P0 BRA `(.L_x_39) ;  /* 0x000001e000000947 */ /* 0x000fea0003800000 */
[----:B------:R-:W-:Y:S01]  /*0830*/  LOP3.LUT R0, R2, 0x7fffff, RZ, 0xc0, !PT ;  /* 0x007fffff02007812 */ /* 0x000fe200078ec0ff */
[----:B------:R-:W-:-:S03]  /*0840*/  IMAD.MOV.U32 R15, RZ, RZ, 0x3 ;  /* 0x00000003ff0f7424 */ /* 0x000fc600078e00ff */
[----:B------:R-:W-:Y:S02]  /*0850*/  LOP3.LUT R0, R0, 0x3f800000, RZ, 0xfc, !PT ;  /* 0x3f80000000007812 */ /* 0x000fe400078efcff */
[----:B------:R-:W-:Y:S02]  /*0860*/  SHF.L.U32 R15, R15, R18, RZ ;  /* 0x000000120f0f7219 */ /* 0x000fe400000006ff */
[----:B------:R-:W0:Y:S02]  /*0870*/  MUFU.RCP R11, R0 ;  /* 0x00000000000b7308 */ /* 0x000e240000001000 */
[----:B0-----:R-:W-:-:S04]  /*0880*/  FFMA R10, R0, R11, -1 ;  /* 0xbf800000000a7423 */ /* 0x001fc8000000000b */
[----:B------:R-:W-:-:S04]  /*0890*/  FADD.FTZ R10, -R10, -RZ ;  /* 0x800000ff0a0a7221 */ /* 0x000fc80000010100 */
[CCC-:B------:R-:W-:Y:S01]  /*08a0*/  FFMA.RM R13, R11.reuse, R10.reuse, R11.reuse ;  /* 0x0000000a0b0d7223 */ /* 0x1c0fe2000000400b */
[----:B------:R-:W-:-:S04]  /*08b0*/  FFMA.RP R14, R11, R10, R11 ;  /* 0x0000000a0b0e7223 */ /* 0x000fc8000000800b */
[C---:B------:R-:W-:Y:S02]  /*08c0*/  LOP3.LUT R10, R13.reuse, 0x7fffff, RZ, 0xc0, !PT ;  /* 0x007fffff0d0a7812 */ /* 0x040fe400078ec0ff */
[----:B------:R-:W-:Y:S02]  /*08d0*/  FSETP.NEU.FTZ.AND P0, PT, R13, R14, PT ;  /* 0x0000000e0d00720b */ /* 0x000fe40003f1d000 */
[----:B------:R-:W-:Y:S02]  /*08e0*/  LOP3.LUT R10, R10, 0x800000, RZ, 0xfc, !PT ;  /* 0x008000000a0a7812 */ /* 0x000fe400078efcff */
[----:B------:R-:W-:Y:S02]  /*08f0*/  SEL R11, RZ, 0xffffffff, !P0 ;  /* 0xffffffffff0b7807 */ /* 0x000fe40004000000 */
[----:B------:R-:W-:Y:S02]  /*0900*/  LOP3.LUT R15, R15, R10, RZ, 0xc0, !PT ;  /* 0x0000000a0f0f7212 */ /* 0x000fe400078ec0ff */
[----:B------:R-:W-:-:S02]  /*0910*/  IADD3 R11, -R11, RZ, RZ ;  /* 0x000000ff0b0b7210 */ /* 0x000fc40007ffe1ff */
[-C--:B------:R-:W-:Y:S02]  /*0920*/  SHF.R.U32.HI R15, RZ, R18.reuse, R15 ;  /* 0x00000012ff0f7219 */ /* 0x080fe4000001160f */
[----:B------:R-:W-:Y:S02]  /*0930*/  LOP3.LUT P1, RZ, R11, R18, R10, 0xf8, !PT ;  /* 0x000000120bff7212 */ /* 0x000fe4000782f80a */
[C---:B------:R-:W-:Y:S02]  /*0940*/  LOP3.LUT P0, RZ, R15.reuse, 0x1, RZ, 0xc0, !PT ;  /* 0x000000010fff7812 */ /* 0x040fe4000780c0ff */
[----:B------:R-:W-:Y:S02]  /*0950*/  LOP3.LUT P2, RZ, R15, 0x2, RZ, 0xc0, !PT ;  /* 0x000000020fff7812 */ /* 0x000fe4000784c0ff */
[----:B------:R-:W-:Y:S02]  /*0960*/  IADD3 R11, R17, -0xfc, RZ ;  /* 0xffffff04110b7810 */ /* 0x000fe40007ffe0ff */
[----:B------:R-:W-:-:S02]  /*0970*/  PLOP3.LUT P0, PT, P0, P1, P2, 0xe0, 0x0 ;  /* 0x000000000000781c */ /* 0x000fc40000703c20 */
[----:B------:R-:W-:Y:S02]  /*0980*/  LOP3.LUT P1, RZ, R2, 0x7fffff, RZ, 0xc0, !PT ;  /* 0x007fffff02ff7812 */ /* 0x000fe4000782c0ff */
[----:B------:R-:W-:Y:S02]  /*0990*/  SEL R0, RZ, 0x1, !P0 ;  /* 0x00000001ff007807 */ /* 0x000fe40004000000 */
[----:B------:R-:W-:Y:S02]  /*09a0*/  SHF.R.U32.HI R11, RZ, R11, R10 ;  /* 0x0000000bff0b7219 */ /* 0x000fe4000001160a */
[----:B------:R-:W-:-:S04]  /*09b0*/  IADD3 R0, -R0, RZ, RZ ;  /* 0x000000ff00007210 */ /* 0x000fc80007ffe1ff */
[----:B------:R-:W-:-:S13]  /*09c0*/  ISETP.GE.AND P0, PT, R0, RZ, PT ;  /* 0x000000ff0000720c */ /* 0x000fda0003f06270 */
[----:B------:R-:W-:-:S05]  /*09d0*/  @!P0 IADD3 R11, R11, 0x1, RZ ;  /* 0x000000010b0b8810 */ /* 0x000fca0007ffe0ff */
[----:B------:R-:W-:-:S05]  /*09e0*/  @!P1 IMAD.SHL.U32 R11, R11, 0x2, RZ ;  /* 0x000000020b0b9824 */ /* 0x000fca00078e00ff */
[----:B------:R-:W-:Y:S01]  /*09f0*/  LOP3.LUT R10, R11, 0x80000000, R2, 0xf8, !PT ;  /* 0x800000000b0a7812 */ /* 0x000fe200078ef802 */
[----:B------:R-:W-:Y:S05]  /*0a00*/  BRA `(.L_x_38) ;  /* 0x0000001000007947 */ /* 0x000fea0003800000 */
.L_x_39:
[----:B------:R0:W1:Y:S02]  /*0a10*/  MUFU.RCP R10, R2 ;  /* 0x00000002000a7308 */ /* 0x0000640000001000 */
.L_x_38:
[----:B------:R-:W-:Y:S05]  /*0a20*/  BSYNC B1 ;  /* 0x0000000000017941 */ /* 0x000fea0003800000 */
.L_x_36:
[----:B-1----:R-:W-:Y:S02]  /*0a30*/  MOV R0, R10 ;  /* 0x0000000a00007202 */ /* 0x002fe40000000f00 */
[----:B------:R-:W-:Y:S02]  /*0a40*/  MOV R10, R16 ;  /* 0x00000010000a7202 */ /* 0x000fe40000000f00 */
[----:B------:R-:W-:-:S04]  /*0a50*/  MOV R11, 0x0 ;  /* 0x00000000000b7802 */ /* 0x000fc80000000f00 */
[----:B------:R-:W-:Y:S05]  /*0a60*/  RET.REL.NODEC R10 `(tvmgen_default_fused_reshape_sigmoid_multiply_reshape_multiply_reshape_kernel) ;  /* 0xfffff5900a007950 */ /* 0x000fea0003c3ffff */
.L_x_40:
        /* <DEDUP_REMOVED lines=9> */
.L_x_79:


//--------------------- .text.tvmgen_default_fused_reshape_where_divide_kernel --------------------------
	.section	.text.tvmgen_default_fused_reshape_where_divide_kernel,"ax",@progbits
	.sectioninfo	@"SHI_REGISTERS=14"
	.align	128
        .global         tvmgen_default_fused_reshape_where_divide_kernel
        .type           tvmgen_default_fused_reshape_where_divide_kernel,@function
        .size           tvmgen_default_fused_reshape_where_divide_kernel,(.L_x_91 - tvmgen_default_fused_reshape_where_divide_kernel)
        .other          tvmgen_default_fused_reshape_where_divide_kernel,@"STO_CUDA_ENTRY STV_DEFAULT"
tvmgen_default_fused_reshape_where_divide_kernel:
.text.tvmgen_default_fused_reshape_where_divide_kernel:
[----:B------:R-:W-:Y:S02]  /*0000*/  IMAD.MOV.U32 R1, RZ, RZ, c[0x0][0x28] ;  /* 0x00000a00ff017624 */ /* 0x000fe400078e00ff */
[----:B------:R-:W0:Y:S01]  /*0010*/  S2UR UR4, SR_CTAID.X ;  /* 0x00000000000479c3 */ /* 0x000e220000002500 */
[----:B------:R-:W1:Y:S01]  /*0020*/  S2R R4, SR_TID.X ;  /* 0x0000000000047919 */ /* 0x000e620000002100 */
[----:B------:R-:W-:Y:S02]  /*0030*/  ULDC.64 UR6, c[0x0][0x118] ;  /* 0x0000460000067ab9 */ /* 0x000fe40000000a00 */
[----:B0-----:R-:W-:-:S04]  /*0040*/  USHF.L.U32 UR4, UR4, 0xa, URZ ;  /* 0x0000000a04047899 */ /* 0x001fc8000800063f */
[----:B------:R-:W-:-:S06]  /*0050*/  ULOP3.LUT UR5, UR4, 0x3c00, URZ, 0xc0, !UPT ;  /* 0x00003c0004057892 */ /* 0x000fcc000f8ec03f */
[----:B-1----:R-:W-:-:S04]  /*0060*/  IADD3 R0, R4, UR5, RZ ;  /* 0x0000000504007c10 */ /* 0x002fc8000fffe0ff */
[----:B------:R-:W-:-:S04]  /*0070*/  IADD3 R6, P0, R0, c[0x0][0x170], RZ ;  /* 0x00005c0000067a10 */ /* 0x000fc80007f1e0ff */
[----:B------:R-:W-:-:S05]  /*0080*/  LEA.HI.X.SX32 R7, R0, c[0x0][0x174], 0x1, P0 ;  /* 0x00005d0000077a11 */ /* 0x000fca00000f0eff */
[----:B------:R-:W2:Y:S01]  /*0090*/  LDG.E.U8.CONSTANT R6, [R6.64] ;  /* 0x0000000606067981 */ /* 0x000ea2000c1e9100 */
[----:B------:R-:W-:Y:S01]  /*00a0*/  IADD3 R4, R4, UR4, RZ ;  /* 0x0000000404047c10 */ /* 0x000fe2000fffe0ff */
[----:B------:R-:W-:-:S04]  /*00b0*/  IMAD.MOV.U32 R5, RZ, RZ, 0x4 ;  /* 0x00000004ff057424 */ /* 0x000fc800078e00ff */
[----:B------:R-:W-:Y:S01]  /*00c0*/  IMAD.WIDE R2, R4, R5, c[0x0][0x168] ;  /* 0x00005a0004027625 */ /* 0x000fe200078e0205 */
[----:B--2---:R-:W-:-:S13]  /*00d0*/  ISETP.NE.AND P0, PT, R6, RZ, PT ;  /* 0x000000ff0600720c */ /* 0x004fda0003f05270 */
[----:B------:R-:W2:Y:S04]  /*00e0*/  @!P0 LDG.E.CONSTANT R0, [R2.64] ;  /* 0x0000000602008981 */ /* 0x000ea8000c1e9900 */
[----:B------:R-:W3:Y:S01]  /*00f0*/  @!P0 LDG.E.CONSTANT R8, [R2.64+0x100000] ;  /* 0x1000000602088981 */ /* 0x000ee2000c1e9900 */
[----:B------:R-:W-:Y:S01]  /*0100*/  @P0 MOV R9, 0xff800000 ;  /* 0xff80000000090802 */ /* 0x000fe20000000f00 */
[----:B------:R-:W-:Y:S01]  /*0110*/  IMAD.WIDE R4, R4, R5, c[0x0][0x160] ;  /* 0x0000580004047625 */ /* 0x000fe200078e0205 */
[----:B------:R-:W-:Y:S01]  /*0120*/  @P0 MOV R11, 0xff800000 ;  /* 0xff800000000b0802 */ /* 0x000fe20000000f00 */
[----:B--2---:R-:W-:Y:S01]  /*0130*/  @!P0 FMUL R9, R0, 0.125 ;  /* 0x3e00000000098820 */ /* 0x004fe20000400000 */
[----:B---3--:R-:W-:-:S04]  /*0140*/  @!P0 FMUL R11, R8, 0.125 ;  /* 0x3e000000080b8820 */ /* 0x008fc80000400000 */
[----:B------:R-:W-:Y:S04]  /*0150*/  STG.E [R4.64], R9 ;  /* 0x0000000904007986 */ /* 0x000fe8000c101906 */
[----:B------:R-:W-:Y:S01]  /*0160*/  STG.E [R4.64+0x100000], R11 ;  /* 0x1000000b04007986 */ /* 0x000fe2000c101906 */
[----:B------:R-:W-:Y:S05]  /*0170*/  EXIT ;  /* 0x000000000000794d */ /* 0x000fea0003800000 */
.L_x_41:
        /* <DEDUP_REMOVED lines=16> */
.L_x_91:


//--------------------- .text.tvmgen_default_fused_nn_batch_matmul_kernel --------------------------
	.section	.text.tvmgen_default_fused_nn_batch_matmul_kernel,"ax",@progbits
	.sectionflags	@"SHF_BARRIERS=1"
	.sectioninfo	@"SHI_REGISTERS=168"
	.align	128
        .global         tvmgen_default_fused_nn_batch_matmul_kernel
        .type           tvmgen_default_fused_nn_batch_matmul_kernel,@function
        .size           tvmgen_default_fused_nn_batch_matmul_kernel,(.L_x_92 - tvmgen_default_fused_nn_batch_matmul_kernel)
        .other          tvmgen_default_fused_nn_batch_matmul_kernel,@"STO_CUDA_ENTRY STV_DEFAULT"
tvmgen_default_fused_nn_batch_matmul_kernel:
.text.tvmgen_default_fused_nn_batch_matmul_kernel:
[----:B------:R-:W-:Y:S02]  /*0000*/  MOV R1, c[0x0][0x28] ;  /* 0x00000a0000017a02 */ /* 0x000fe40000000f00 */
[----:B------:R-:W-:Y:S01]  /*0010*/  CS2R R2, SRZ ;  /* 0x0000000000027805 */ /* 0x000fe2000001ff00 */
[----:B------:R-:W-:Y:S01]  /*0020*/  MOV R155, RZ ;  /* 0x000000ff009b7202 */ /* 0x000fe20000000f00 */
        /* <DEDUP_REMOVED lines=15> */
[----:B------:R-:W-:Y:S01]  /*0120*/  CS2R R102, SRZ ;  /* 0x0000000000667805 */ /* 0x000fe2000001ff00 */
[----:B------:R-:W-:Y:S01]  /*0130*/  CS2R R100, SRZ ;  /* 0x0000000000647805 */ /* 0x000fe2000001ff00 */
[----:B------:R-:W-:Y:S01]  /*0140*/  CS2R R70, SRZ ;  /* 0x0000000000467805 */ /* 0x000fe2000001ff00 */
[----:B------:R-:W-:Y:S01]  /*0150*/  CS2R R68, SRZ ;  /* 0x0000000000447805 */ /* 0x000fe2000001ff00 */
[----:B------:R-:W-:Y:S01]  /*0160*/  MOV R18, RZ ;  /* 0x000000ff00127202 */ /* 0x000fe20000000f00 */
[----:B------:R-:W-:Y:S01]  /*0170*/  CS2R R16, SRZ ;  /* 0x0000000000107805 */ /* 0x000fe2000001ff00 */
[----:B------:R-:W-:Y:S01]  /*0180*/  MOV R165, RZ ;  /* 0x000000ff00a57202 */ /* 0x000fe20000000f00 */
[----:B------:R-:W-:Y:S01]  /*0190*/  CS2R R54, SRZ ;  /* 0x0000000000367805 */ /* 0x000fe2000001ff00 */
[----:B------:R-:W-:-:S02]  /*01a0*/  MOV R163, RZ ;  /* 0x000000ff00a37202 */ /* 0x000fc40000000f00 */
[----:B------:R-:W-:Y:S02]  /*01b0*/  MOV R161, RZ ;  /* 0x000000ff00a17202 */ /* 0x000fe40000000f00 */
[----:B------:R-:W-:Y:S02]  /*01c0*/  MOV R159, RZ ;  /* 0x000000ff009f7202 */ /* 0x000fe40000000f00 */
[----:B------:R-:W-:Y:S02]  /*01d0*/  MOV R113, RZ ;  /* 0x000000ff00717202 */ /* 0x000fe40000000f00 */
[----:B------:R-:W-:Y:S02]  /*01e0*/  MOV R111, RZ ;  /* 0x000000ff006f7202 */ /* 0x000fe40000000f00 */
[----:B------:R-:W-:Y:S02]  /*01f0*/  MOV R109, RZ ;  /* 0x000000ff006d7202 */ /* 0x000fe40000000f00 */
        /* <DEDUP_REMOVED lines=19> */
.L_x_43:
[----:B------:R-:W0:Y:S01]  /*0330*/  S2R R4, SR_CTAID.Y ;  /* 0x0000000000047919 */ /* 0x000e220000002600 */
[----:B------:R-:W-:-:S03]  /*0340*/  ULDC.64 UR4, c[0x0][0x118] ;  /* 0x0000460000047ab9 */ /* 0x000fc60000000a00 */
[----:B------:R-:W0:Y:S04]  /*0350*/  S2R R21, SR_TID.X ;  /* 0x0000000000157919 */ /* 0x000e280000002100 */
[----:B------:R-:W1:Y:S04]  /*0360*/  S2R R6, SR_CTAID.X ;  /* 0x0000000000067919 */ /* 0x000e680000002500 */
[----:B------:R-:W2:Y:S04]  /*0370*/  S2R R19, SR_CTAID.Z ;  /* 0x0000000000137919 */ /* 0x000ea80000002700 */
[----:B------:R-:W3:Y:S04]  /*0380*/  S2R R15, SR_TID.Y ;  /* 0x00000000000f7919 */ /* 0x000ee80000002200 */
[----:B------:R-:W-:Y:S01]  /*0390*/  BAR.SYNC.DEFER_BLOCKING 0x0 ;  /* 0x0000000000007b1d */ /* 0x000fe20000010000 */
[----:B0-----:R-:W-:-:S02]  /*03a0*/  LEA R0, R4, R21, 0xc ;  /* 0x0000001504007211 */ /* 0x001fc400078e60ff */
[----:B-1----:R-:W-:Y:S02]  /*03b0*/  LEA R8, R6, R21, 0xc ;  /* 0x0000001506087211 */ /* 0x002fe400078e60ff */
[C---:B--2---:R-:W-:Y:S02]  /*03c0*/  LEA R0, R19.reuse, R0, 0xd ;  /* 0x0000000013007211 */ /* 0x044fe400078e68ff */
[----:B------:R-:W-:Y:S02]  /*03d0*/  LEA R8, R19, R8, 0xd ;  /* 0x0000000813087211 */ /* 0x000fe400078e68ff */
[C---:B---3--:R-:W-:Y:S02]  /*03e0*/  LEA R9, R15.reuse, R0, 0x9 ;  /* 0x000000000f097211 */ /* 0x048fe400078e48ff */
[----:B------:R-:W-:Y:S02]  /*03f0*/  LEA R11, R15, R8, 0x9 ;  /* 0x000000080f0b7211 */ /* 0x000fe400078e48ff */
[----:B------:R-:W-:-:S02]  /*0400*/  MOV R0, 0x4 ;  /* 0x0000000400007802 */ /* 0x000fc40000000f00 */
[C---:B------:R-:W-:Y:S02]  /*0410*/  LEA R9, R2.reuse, R9, 0x3 ;  /* 0x0000000902097211 */ /* 0x040fe400078e18ff */
[----:B------:R-:W-:-:S03]  /*0420*/  LEA R8, R2, R11, 0x3 ;  /* 0x0000000b02087211 */ /* 0x000fc600078e18ff */
[----:B------:R-:W-:-:S04]  /*0430*/  IMAD.WIDE R10, R9, R0, c[0x0][0x168] ;  /* 0x00005a00090a7625 */ /* 0x000fc800078e0200 */
[----:B------:R-:W-:Y:S01]  /*0440*/  IMAD.WIDE R8, R8, R0, c[0x0][0x170] ;  /* 0x00005c0008087625 */ /* 0x000fe200078e0200 */
[----:B------:R-:W2:Y:S04]  /*0450*/  LDG.E.CONSTANT R12, [R10.64+0x100] ;  /* 0x000100040a0c7981 */ /* 0x000ea8000c1e9900 */
[----:B------:R-:W3:Y:S04]  /*0460*/  LDG.E.CONSTANT R0, [R10.64] ;  /* 0x000000040a007981 */ /* 0x000ee8000c1e9900 */
[----:B------:R-:W4:Y:S04]  /*0470*/  LDG.E.CONSTANT R14, [R10.64+0x200] ;  /* 0x000200040a0e7981 */ /* 0x000f28000c1e9900 */
[----:B------:R-:W5:Y:S04]  /*0480*/  LDG.E.CONSTANT R20, [R10.64+0x300] ;  /* 0x000300040a147981 */ /* 0x000f68000c1e9900 */
[----:B------:R-:W5:Y:S04]  /*0490*/  LDG.E.CONSTANT R22, [R10.64+0x400] ;  /* 0x000400040a167981 */ /* 0x000f68000c1e9900 */
[----:B------:R-:W5:Y:S04]  /*04a0*/  LDG.E.CONSTANT R24, [R10.64+0x500] ;  /* 0x000500040a187981 */ /* 0x000f68000c1e9900 */
[----:B------:R-:W5:Y:S04]  /*04b0*/  LDG.E.CONSTANT R26, [R10.64+0x600] ;  /* 0x000600040a1a7981 */ /* 0x000f68000c1e9900 */
[----:B------:R-:W5:Y:S04]  /*04c0*/  LDG.E.CONSTANT R28, [R10.64+0x700] ;  /* 0x000700040a1c7981 */ /* 0x000f68000c1e9900 */
[----:B------:R0:W5:Y:S04]  /*04d0*/  LDG.E.CONSTANT R30, [R8.64] ;  /* 0x00000004081e7981 */ /* 0x000168000c1e9900 */
[----:B------:R0:W5:Y:S04]  /*04e0*/  LDG.E.CONSTANT R32, [R8.64+0x100] ;  /* 0x0001000408207981 */ /* 0x000168000c1e9900 */
[----:B------:R0:W5:Y:S04]  /*04f0*/  LDG.E.CONSTANT R34, [R8.64+0x200] ;  /* 0x0002000408227981 */ /* 0x000168000c1e9900 */
[----:B------:R0:W5:Y:S04]  /*0500*/  LDG.E.CONSTANT R36, [R8.64+0x300] ;  /* 0x0003000408247981 */ /* 0x000168000c1e9900 */
[----:B------:R0:W5:Y:S04]  /*0510*/  LDG.E.CONSTANT R38, [R8.64+0x400] ;  /* 0x0004000408267981 */ /* 0x000168000c1e9900 */
[----:B------:R0:W5:Y:S04]  /*0520*/  LDG.E.CONSTANT R40, [R8.64+0x500] ;  /* 0x0005000408287981 */ /* 0x000168000c1e9900 */
[----:B------:R0:W5:Y:S04]  /*0530*/  LDG.E.CONSTANT R48, [R8.64+0x600] ;  /* 0x0006000408307981 */ /* 0x000168000c1e9900 */
[----:B------:R0:W5:Y:S01]  /*0540*/  LDG.E.CONSTANT R52, [R8.64+0x700] ;  /* 0x0007000408347981 */ /* 0x000162000c1e9900 */
[----:B------:R-:W-:-:S02]  /*0550*/  LEA R13, R15, R21, 0x6 ;  /* 0x000000150f0d7211 */ /* 0x000fc400078e30ff */
[----:B0-----:R-:W-:-:S03]  /*0560*/  SHF.L.U32 R9, R21, 0x8, RZ ;  /* 0x0000000815097819 */ /* 0x001fc600000006ff */
[----:B--2---:R-:W-:Y:S04]  /*0570*/  STS [R13.X4+0x20], R12 ;  /* 0x0000200c0d007388 */ /* 0x004fe80000004800 */
[----:B---3--:R0:W-:Y:S04]  /*0580*/  STS [R13.X4], R0 ;  /* 0x000000000d007388 */ /* 0x0081e80000004800 */
[----:B----4-:R-:W-:Y:S04]  /*0590*/  STS [R13.X4+0x40], R14 ;  /* 0x0000400e0d007388 */ /* 0x010fe80000004800 */
[----:B-----5:R-:W-:Y:S04]  /*05a0*/  STS [R13.X4+0x60], R20 ;  /* 0x000060140d007388 */ /* 0x020fe80000004800 */
[----:B------:R-:W-:Y:S04]  /*05b0*/  STS [R13.X4+0x80], R22 ;  /* 0x000080160d007388 */ /* 0x000fe80000004800 */
        /* <DEDUP_REMOVED lines=11> */
[----:B------:R-:W-:Y:S01]  /*0670*/  BAR.SYNC.DEFER_BLOCKING 0x0 ;  /* 0x0000000000007b1d */ /* 0x000fe20000010000 */
[----:B0-----:R-:W-:-:S05]  /*0680*/  SHF.L.U32 R0, R15, 0x8, RZ ;  /* 0x000000080f007819 */ /* 0x001fca00000006ff */
[----:B------:R-:W-:Y:S04]  /*0690*/  LDS.128 R20, [R9+0x800] ;  /* 0x0008000009147984 */ /* 0x000fe80000000c00 */
[----:B------:R-:W0:Y:S04]  /*06a0*/  LDS.128 R56, [R0] ;  /* 0x0000000000387984 */ /* 0x000e280000000c00 */
[----:B------:R-:W1:Y:S04]  /*06b0*/  LDS.128 R24, [R9+0x820] ;  /* 0x0008200009187984 */ /* 0x000e680000000c00 */
[----:B------:R-:W2:Y:S04]  /*06c0*/  LDS.128 R28, [R9+0x840] ;  /* 0x00084000091c7984 */ /* 0x000ea80000000c00 */
[----:B------:R-:W3:Y:S04]  /*06d0*/  LDS.128 R32, [R9+0x860] ;  /* 0x0008600009207984 */ /* 0x000ee80000000c00 */
[----:B------:R-:W4:Y:S04]  /*06e0*/  LDS.128 R36, [R9+0x880] ;  /* 0x0008800009247984 */ /* 0x000f280000000c00 */
[----:B------:R-:W5:Y:S04]  /*06f0*/  LDS.128 R40, [R9+0x8a0] ;  /* 0x0008a00009287984 */ /* 0x000f680000000c00 */
[----:B------:R-:W5:Y:S04]  /*0700*/  LDS.128 R44, [R9+0x8c0] ;  /* 0x0008c000092c7984 */ /* 0x000f680000000c00 */
[----:B------:R-:W5:Y:S04]  /*0710*/  LDS.128 R48, [R9+0x8e0] ;  /* 0x0008e00009307984 */ /* 0x000f680000000c00 */
[----:B------:R-:W5:Y:S01]  /*0720*/  LDS.128 R60, [R0+0x20] ;  /* 0x00002000003c7984 */ /* 0x000f620000000c00 */
[----:B0-----:R-:W-:Y:S01]  /*0730*/  FFMA R8, R20, R56, R3 ;  /* 0x0000003814087223 */ /* 0x001fe20000000003 */
[C---:B-1----:R-:W-:Y:S01]  /*0740*/  FFMA R10, R56.reuse, R24, R5 ;  /* 0x00000018380a7223 */ /* 0x042fe20000000005 */
[C---:B--2---:R-:W-:Y:S01]  /*0750*/  FFMA R12, R56.reuse, R28, R7 ;  /* 0x0000001c380c7223 */ /* 0x044fe20000000007 */
[C---:B---3--:R-:W-:Y:S01]  /*0760*/  FFMA R14, R56.reuse, R32, R17 ;  /* 0x00000020380e7223 */ /* 0x048fe20000000011 */
[C---:B----4-:R-:W-:Y:S01]  /*0770*/  FFMA R52, R56.reuse, R36, R53 ;  /* 0x0000002438347223 */ /* 0x050fe20000000035 */
[C---:B-----5:R-:W-:Y:S01]  /*0780*/  FFMA R64, R56.reuse, R40, R55 ;  /* 0x0000002838407223 */ /* 0x060fe20000000037 */
[C---:B------:R-:W-:Y:S01]  /*0790*/  FFMA R66, R56.reuse, R44, R157 ;  /* 0x0000002c38427223 */ /* 0x040fe2000000009d */
[----:B------:R-:W-:Y:S01]  /*07a0*/  FFMA R54, R56, R48, R54 ;  /* 0x0000003038367223 */ /* 0x000fe20000000036 */
[----:B------:R-:W-:Y:S01]  /*07b0*/  FFMA R3, R21, R57, R8 ;  /* 0x0000003915037223 */ /* 0x000fe20000000008 */
[C---:B------:R-:W-:Y:S01]  /*07c0*/  FFMA R5, R57.reuse, R25, R10 ;  /* 0x0000001939057223 */ /* 0x040fe2000000000a */
[C---:B------:R-:W-:Y:S01]  /*07d0*/  FFMA R7, R57.reuse, R29, R12 ;  /* 0x0000001d39077223 */ /* 0x040fe2000000000c */
[C---:B------:R-:W-:Y:S01]  /*07e0*/  FFMA R9, R57.reuse, R33, R14 ;  /* 0x0000002139097223 */ /* 0x040fe2000000000e */
[C---:B------:R-:W-:Y:S01]  /*07f0*/  FFMA R11, R57.reuse, R37, R52 ;  /* 0x00000025390b7223 */ /* 0x040fe20000000034 */
[C---:B------:R-:W-:Y:S01]  /*0800*/  FFMA R13, R57.reuse, R41, R64 ;  /* 0x00000029390d7223 */ /* 0x040fe20000000040 */
[C---:B------:R-:W-:Y:S01]  /*0810*/  FFMA R15, R57.reuse, R45, R66 ;  /* 0x0000002d390f7223 */ /* 0x040fe20000000042 */
[----:B------:R-:W-:-:S02]  /*0820*/  FFMA R57, R57, R49, R54 ;  /* 0x0000003139397223 */ /* 0x000fc40000000036 */
[----:B------:R-:W0:Y:S01]  /*0830*/  LDS.128 R52, [R0+0x40] ;  /* 0x0000400000347984 */ /* 0x000e220000000c00 */
[----:B------:R-:W-:Y:S01]  /*0840*/  FFMA R8, R22, R58, R3 ;  /* 0x0000003a16087223 */ /* 0x000fe20000000003 */
[C---:B------:R-:W-:Y:S01]  /*0850*/  FFMA R10, R58.reuse, R26, R5 ;  /* 0x0000001a3a0a7223 */ /* 0x040fe20000000005 */
[C---:B------:R-:W-:Y:S01]  /*0860*/  FFMA R12, R58.reuse, R30, R7 ;  /* 0x0000001e3a0c7223 */ /* 0x040fe20000000007 */
[C---:B------:R-:W-:Y:S01]  /*0870*/  FFMA R14, R58.reuse, R34, R9 ;  /* 0x000000223a0e7223 */ /* 0x040fe20000000009 */
[C---:B------:R-:W-:Y:S01]  /*0880*/  FFMA R56, R58.reuse, R38, R11 ;  /* 0x000000263a387223 */ /* 0x040fe2000000000b */
[C---:B------:R-:W-:Y:S01]  /*0890*/  FFMA R64, R58.reuse, R42, R13 ;  /* 0x0000002a3a407223 */ /* 0x040fe2000000000d */
[C---:B------:R-:W-:Y:S01]  /*08a0*/  FFMA R66, R58.reuse, R46, R15 ;  /* 0x0000002e3a427223 */ /* 0x040fe2000000000f */
[----:B------:R-:W-:Y:S01]  /*08b0*/  FFMA R58, R58, R50, R57 ;  /* 0x000000323a3a7223 */ /* 0x000fe20000000039 */
[----:B------:R-:W-:Y:S01]  /*08c0*/  FFMA R17, R23, R59, R8 ;  /* 0x0000003b17117223 */ /* 0x000fe20000000008 */
[C---:B------:R-:W-:Y:S01]  /*08d0*/  FFMA R7, R59.reuse, R27, R10 ;  /* 0x0000001b3b077223 */ /* 0x040fe2000000000a */
[-C--:B------:R-:W-:Y:S01]  /*08e0*/  FFMA R8, R20, R60.reuse, R101 ;  /* 0x0000003c14087223 */ /* 0x080fe20000000065 */
[-C--:B------:R-:W-:Y:S01]  /*08f0*/  FFMA R10, R24, R60.reuse, R103 ;  /* 0x0000003c180a7223 */ /* 0x080fe20000000067 */
[C---:B------:R-:W-:Y:S01]  /*0900*/  FFMA R5, R59.reuse, R31, R12 ;  /* 0x0000001f3b057223 */ /* 0x040fe2000000000c */
[C---:B------:R-:W-:Y:S01]  /*0910*/  FFMA R3, R59.reuse, R35, R14 ;  /* 0x000000233b037223 */ /* 0x040fe2000000000e */
[C---:B------:R-:W-:Y:S01]  /*0920*/  FFMA R15, R59.reuse, R39, R56 ;  /* 0x000000273b0f7223 */ /* 0x040fe20000000038 */
[C---:B------:R-:W-:Y:S01]  /*0930*/  FFMA R13, R59.reuse, R43, R64 ;  /* 0x0000002b3b0d7223 */ /* 0x040fe20000000040 */
[C---:B------:R-:W-:Y:S01]  /*0940*/  FFMA R11, R59.reuse, R47, R66 ;  /* 0x0000002f3b0b7223 */ /* 0x040fe20000000042 */
[----:B------:R-:W-:Y:S01]  /*0950*/  FFMA R9, R59, R51, R58 ;  /* 0x000000333b097223 */ /* 0x000fe2000000003a */
[-C--:B------:R-:W-:Y:S01]  /*0960*/  FFMA R56, R36, R60.reuse, R109 ;  /* 0x0000003c24387223 */ /* 0x080fe2000000006d */
[----:B------:R-:W-:Y:S01]  /*0970*/  FFMA R58, R40, R60, R111 ;  /* 0x0000003c283a7223 */ /* 0x000fe2000000006f */
[-C--:B------:R-:W-:Y:S01]  /*0980*/  FFMA R57, R21, R61.reuse, R8 ;  /* 0x0000003d15397223 */ /* 0x080fe20000000008 */
[-C--:B------:R-:W-:Y:S01]  /*0990*/  FFMA R59, R25, R61.reuse, R10 ;  /* 0x0000003d193b7223 */ /* 0x080fe2000000000a */
[-C--:B------:R-:W-:Y:S01]  /*09a0*/  FFMA R77, R37, R61.reuse, R56 ;  /* 0x0000003d254d7223 */ /* 0x080fe20000000038 */
[----:B------:R-:W-:Y:S01]  /*09b0*/  FFMA R81, R41, R61, R58 ;  /* 0x0000003d29517223 */ /* 0x000fe2000000003a */
[-C--:B------:R-:W-:Y:S01]  /*09c0*/  FFMA R8, R22, R62.reuse, R57 ;  /* 0x0000003e16087223 */ /* 0x080fe20000000039 */
[----:B------:R-:W-:-:S02]  /*09d0*/  FFMA R10, R26, R62, R59 ;  /* 0x0000003e1a0a7223 */ /* 0x000fc4000000003b */
[----:B------:R-:W1:Y:S01]  /*09e0*/  LDS.128 R56, [R0+0x60] ;  /* 0x0000600000387984 */ /* 0x000e620000000c00 */
[-C--:B------:R-:W-:Y:S01]  /*09f0*/  FFMA R12, R28, R60.reuse, R105 ;  /* 0x0000003c1c0c7223 */ /* 0x080fe20000000069 */
[-C--:B------:R-:W-:Y:S01]  /*0a00*/  FFMA R14, R32, R60.reuse, R107 ;  /* 0x0000003c200e7223 */ /* 0x080fe2000000006b */
[-C--:B------:R-:W-:Y:S01]  /*0a10*/  FFMA R64, R44, R60.reuse, R113 ;  /* 0x0000003c2c407223 */ /* 0x080fe20000000071 */
[----:B------:R-:W-:Y:S01]  /*0a20*/  FFMA R60, R48, R60, R115 ;  /* 0x0000003c303c7223 */ /* 0x000fe20000000073 */
[-C--:B------:R-:W-:Y:S01]  /*0a30*/  FFMA R65, R29, R61.reuse, R12 ;  /* 0x0000003d1d417223 */ /* 0x080fe2000000000c */
[-C--:B------:R-:W-:Y:S01]  /*0a40*/  FFMA R73, R33, R61.reuse, R14 ;  /* 0x0000003d21497223 */ /* 0x080fe2000000000e */
[-C--:B------:R-:W-:Y:S01]  /*0a50*/  FFMA R85, R45, R61.reuse, R64 ;  /* 0x0000003d2d557223 */ /* 0x080fe20000000040 */
[----:B------:R-:W-:Y:S01]  /*0a60*/  FFMA R61, R49, R61, R60 ;  /* 0x0000003d313d7223 */ /* 0x000fe2000000003c */
[-C--:B------:R-:W-:Y:S01]  /*0a70*/  FFMA R12, R30, R62.reuse, R65 ;  /* 0x0000003e1e0c7223 */ /* 0x080fe20000000041 */
[-C--:B------:R-:W-:Y:S01]  /*0a80*/  FFMA R14, R34, R62.reuse, R73 ;  /* 0x0000003e220e7223 */ /* 0x080fe20000000049 */
[-C--:B------:R-:W-:Y:S01]  /*0a90*/  FFMA R60, R38, R62.reuse, R77 ;  /* 0x0000003e263c7223 */ /* 0x080fe2000000004d */
[-C--:B------:R-:W-:Y:S01]  /*0aa0*/  FFMA R64, R42, R62.reuse, R81 ;  /* 0x0000003e2a407223 */ /* 0x080fe20000000051 */
[-C--:B------:R-:W-:Y:S01]  /*0ab0*/  FFMA R66, R46, R62.reuse, R85 ;  /* 0x0000003e2e427223 */ /* 0x080fe20000000055 */
[----:B------:R-:W-:Y:S01]  /*0ac0*/  FFMA R62, R50, R62, R61 ;  /* 0x0000003e323e7223 */ /* 0x000fe2000000003d */
[-C--:B------:R-:W-:Y:S01]  /*0ad0*/  FFMA R113, R23, R63.reuse, R8 ;  /* 0x0000003f17717223 */ /* 0x080fe20000000008 */
[-C--:B------:R-:W-:Y:S01]  /*0ae0*/  FFMA R105, R27, R63.reuse, R10 ;  /* 0x0000003f1b697223 */ /* 0x080fe2000000000a */
[-C--:B0-----:R-:W-:Y:S01]  /*0af0*/  FFMA R8, R20, R52.reuse, R117 ;  /* 0x0000003414087223 */ /* 0x081fe20000000075 */
[-C--:B------:R-:W-:Y:S01]  /*0b00*/  FFMA R10, R24, R52.reuse, R119 ;  /* 0x00000034180a7223 */ /* 0x080fe20000000077 */
[-C--:B------:R-:W-:Y:S01]  /*0b10*/  FFMA R103, R31, R63.reuse, R12 ;  /* 0x0000003f1f677223 */ /* 0x080fe2000000000c */
[-C--:B------:R-:W-:Y:S01]  /*0b20*/  FFMA R101, R35, R63.reuse, R14 ;  /* 0x0000003f23657223 */ /* 0x080fe2000000000e */
[-C--:B------:R-:W-:Y:S01]  /*0b30*/  FFMA R111, R39, R63.reuse, R60 ;  /* 0x0000003f276f7223 */ /* 0x080fe2000000003c */
[-C--:B------:R-:W-:Y:S01]  /*0b40*/  FFMA R109, R43, R63.reuse, R64 ;  /* 0x0000003f2b6d7223 */ /* 0x080fe20000000040 */
[-C--:B------:R-:W-:Y:S01]  /*0b50*/  FFMA R107, R47, R63.reuse, R66 ;  /* 0x0000003f2f6b7223 */ /* 0x080fe20000000042 */
[----:B------:R-:W-:Y:S01]  /*0b60*/  FFMA R115, R51, R63, R62 ;  /* 0x0000003f33737223 */ /* 0x000fe2000000003e */
        /* <DEDUP_REMOVED lines=9> */
[----:B------:R-:W0:Y:S01]  /*0c00*/  LDS.128 R60, [R0+0x80] ;  /* 0x00008000003c7984 */ /* 0x000e220000000c00 */
        /* <DEDUP_REMOVED lines=15> */
[-C--:B-1----:R-:W-:Y:S01]  /*0d00*/  FFMA R12, R20, R56.reuse, R163 ;  /* 0x00000038140c7223 */ /* 0x082fe200000000a3 */
[-C--:B------:R-:W-:Y:S01]  /*0d10*/  FFMA R14, R24, R56.reuse, R165 ;  /* 0x00000038180e7223 */ /* 0x080fe200000000a5 */
        /* <DEDUP_REMOVED lines=10> */
[----:B------:R-:W-:Y:S01]  /*0dc0*/  FFMA R16, R51, R55, R54 ;  /* 0x0000003733107223 */ /* 0x000fe20000000036 */
[----:B------:R-:W-:Y:S01]  /*0dd0*/  FFMA R56, R48, R56, R104 ;  /* 0x0000003830387223 */ /* 0x000fe20000000068 */
        /* <DEDUP_REMOVED lines=10> */
[-C--:B------:R-:W-:Y:S01]  /*0e80*/  FFMA R106, R30, R58.reuse, R65 ;  /* 0x0000003a1e6a7223 */ /* 0x080fe20000000041 */
[----:B------:R-:W1:Y:S01]  /*0e90*/  LDS.128 R52, [R0+0xa0] ;  /* 0x0000a00000347984 */ /* 0x000e620000000c00 */
        /* <DEDUP_REMOVED lines=12> */
[----:B------:R-:W-:-:S02]  /*0f60*/  FFMA R112, R51, R59, R112 ;  /* 0x0000003b33707223 */ /* 0x000fc40000000070 */
[----:B------:R-:W2:Y:S01]  /*0f70*/  LDS.128 R56, [R0+0xc0] ;  /* 0x0000c00000387984 */ /* 0x000ea20000000c00 */
        /* <DEDUP_REMOVED lines=32> */
[----:B------:R-:W0:Y:S01]  /*1180*/  LDS.128 R60, [R0+0xe0] ;  /* 0x0000e000003c7984 */ /* 0x000e220000000c00 */
[-C--:B-1----:R-:W-:Y:S01]  /*1190*/  FFMA R12, R20, R52.reuse, R139 ;  /* 0x00000034140c7223 */ /* 0x082fe2000000008b */
        /* <DEDUP_REMOVED lines=15> */
[----:B--2---:R-:W-:Y:S01]  /*1290*/  FFMA R52, R20, R56, R137 ;  /* 0x0000003814347223 */ /* 0x004fe20000000089 */
        /* <DEDUP_REMOVED lines=8> */
[----:B------:R-:W-:-:S02]  /*1320*/  FFMA R53, R21, R57, R52 ;  /* 0x0000003915357223 */ /* 0x000fc40000000034 */
[----:B------:R-:W1:Y:S01]  /*1330*/  S2R R52, SR_TID.X ;  /* 0x0000000000347919 */ /* 0x000e620000002100 */
        /* <DEDUP_REMOVED lines=8> */
[----:B0-----:R-:W-:Y:S01]  /*13c0*/  FFMA R20, R20, R60, R67 ;  /* 0x0000003c14147223 */ /* 0x001fe20000000043 */
[----:B------:R-:W-:Y:S01]  /*13d0*/  FFMA R56, R48, R56, R153 ;  /* 0x0000003830387223 */ /* 0x000fe20000000099 */
[-C--:B------:R-:W-:Y:S01]  /*13e0*/  FFMA R77, R41, R57.reuse, R72 ;  /* 0x00000039294d7223 */ /* 0x080fe20000000048 */
[----:B------:R-:W-:Y:S01]  /*13f0*/  FFMA R81, R45, R57, R74 ;  /* 0x000000392d517223 */ /* 0x000fe2000000004a */
[----:B------:R-:W-:Y:S01]  /*1400*/  FFMA R21, R21, R61, R20 ;  /* 0x0000003d15157223 */ /* 0x000fe20000000014 */
[-C--:B------:R-:W-:Y:S01]  /*1410*/  FFMA R65, R25, R57.reuse, R64 ;  /* 0x0000003919417223 */ /* 0x080fe20000000040 */
[-C--:B------:R-:W-:Y:S01]  /*1420*/  FFMA R73, R37, R57.reuse, R70 ;  /* 0x0000003925497223 */ /* 0x080fe20000000046 */
[----:B------:R-:W-:Y:S01]  /*1430*/  FFMA R57, R49, R57, R56 ;  /* 0x0000003931397223 */ /* 0x000fe20000000038 */
[-C--:B------:R-:W-:Y:S01]  /*1440*/  FFMA R142, R30, R58.reuse, R69 ;  /* 0x0000003a1e8e7223 */ /* 0x080fe20000000045 */
[----:B-1----:R-:W-:Y:S01]  /*1450*/  SHF.L.U32 R20, R52, 0x8, RZ ;  /* 0x0000000834147819 */ /* 0x002fe200000006ff */
[----:B------:R-:W-:Y:S01]  /*1460*/  FFMA R140, R34, R58, R71 ;  /* 0x0000003a228c7223 */ /* 0x000fe20000000047 */
[-C--:B------:R-:W-:Y:S01]  /*1470*/  FFMA R40, R40, R60.reuse, R91 ;  /* 0x0000003c28287223 */ /* 0x080fe2000000005b */
[----:B------:R-:W-:Y:S01]  /*1480*/  FFMA R44, R44, R60, R95 ;  /* 0x0000003c2c2c7223 */ /* 0x000fe2000000005f */
[----:B------:R-:W-:Y:S01]  /*1490*/  FFMA R143, R23, R55, R92 ;  /* 0x00000037178f7223 */ /* 0x000fe2000000005c */
[-C--:B------:R-:W-:Y:S01]  /*14a0*/  FFMA R132, R42, R58.reuse, R77 ;  /* 0x0000003a2a847223 */ /* 0x080fe2000000004d */
[----:B------:R-:W-:Y:S01]  /*14b0*/  FFMA R56, R46, R58, R81 ;  /* 0x0000003a2e387223 */ /* 0x000fe20000000051 */
[-C--:B------:R-:W-:Y:S01]  /*14c0*/  FFMA R28, R28, R60.reuse, R79 ;  /* 0x0000003c1c1c7223 */ /* 0x080fe2000000004f */
[----:B------:R-:W-:Y:S01]  /*14d0*/  FFMA R32, R32, R60, R83 ;  /* 0x0000003c20207223 */ /* 0x000fe20000000053 */
[----:B------:R-:W-:Y:S01]  /*14e0*/  LDS.128 R68, [R0+0x10] ;  /* 0x0000100000447984 */ /* 0x000fe20000000c00 */
[-C--:B------:R-:W-:Y:S01]  /*14f0*/  FFMA R144, R26, R58.reuse, R65 ;  /* 0x0000003a1a907223 */ /* 0x080fe20000000041 */
[----:B------:R-:W-:-:S02]  /*1500*/  FFMA R136, R38, R58, R73 ;  /* 0x0000003a26887223 */ /* 0x000fc40000000049 */
[----:B------:R-:W0:Y:S01]  /*1510*/  LDS.128 R88, [R20+0x8b0] ;  /* 0x0008b00014587984 */ /* 0x000e220000000c00 */
[-C--:B------:R-:W-:Y:S01]  /*1520*/  FFMA R24, R24, R60.reuse, R75 ;  /* 0x0000003c18187223 */ /* 0x080fe2000000004b */
[-C--:B------:R-:W-:Y:S02]  /*1530*/  FFMA R36, R36, R60.reuse, R87 ;  /* 0x0000003c24247223 */ /* 0x080fe40000000057 */
[----:B------:R-:W1:Y:S01]  /*1540*/  LDS.128 R92, [R20+0x8d0] ;  /* 0x0008d000145c7984 */ /* 0x000e620000000c00 */
[----:B------:R-:W-:-:S03]  /*1550*/  FFMA R48, R48, R60, R99 ;  /* 0x0000003c30307223 */ /* 0x000fc60000000063 */
[----:B------:R-:W2:Y:S04]  /*1560*/  LDS.128 R76, [R20+0x850] ;  /* 0x00085000144c7984 */ /* 0x000ea80000000c00 */
[----:B------:R-:W3:Y:S04]  /*1570*/  LDS.128 R80, [R20+0x870] ;  /* 0x0008700014507984 */ /* 0x000ee80000000c00 */
[----:B------:R-:W4:Y:S04]  /*1580*/  LDS.128 R64, [R20+0x810] ;  /* 0x0008100014407984 */ /* 0x000f280000000c00 */
[----:B------:R-:W5:Y:S04]  /*1590*/  LDS.128 R72, [R20+0x830] ;  /* 0x0008300014487984 */ /* 0x000f680000000c00 */
[----:B------:R-:W5:Y:S01]  /*15a0*/  LDS.128 R84, [R20+0x890] ;  /* 0x0008900014547984 */ /* 0x000f620000000c00 */
[----:B------:R-:W-:-:S03]  /*15b0*/  FFMA R146, R22, R58, R53 ;  /* 0x0000003a16927223 */ /* 0x000fc60000000035 */
[----:B------:R-:W5:Y:S01]  /*15c0*/  LDS.128 R96, [R20+0x8f0] ;  /* 0x0008f00014607984 */ /* 0x000f620000000c00 */
[----:B------:R-:W-:Y:S01]  /*15d0*/  FFMA R29, R29, R61, R28 ;  /* 0x0000003d1d1d7223 */ /* 0x000fe2000000001c */
[-C--:B------:R-:W-:Y:S01]  /*15e0*/  FFMA R22, R22, R62.reuse, R21 ;  /* 0x0000003e16167223 */ /* 0x080fe20000000015 */
[C---:B------:R-:W-:Y:S02]  /*15f0*/  FFMA R129, R23.reuse, R59, R146 ;  /* 0x0000003b17817223 */ /* 0x040fe40000000092 */
[----:B------:R-:W-:Y:S01]  /*1600*/  FFMA R30, R30, R62, R29 ;  /* 0x0000003e1e1e7223 */ /* 0x000fe2000000001d */
[----:B------:R-:W-:Y:S02]  /*1610*/  FFMA R29, R23, R63, R22 ;  /* 0x0000003f171d7223 */ /* 0x000fe40000000016 */
[----:B------:R-:W5:Y:S01]  /*1620*/  LDS.128 R20, [R0+0x30] ;  /* 0x0000300000147984 */ /* 0x000f620000000c00 */
[-C--:B------:R-:W-:Y:S01]  /*1630*/  FFMA R25, R25, R61.reuse, R24 ;  /* 0x0000003d19197223 */ /* 0x080fe20000000018 */
[----:B------:R-:W-:Y:S01]  /*1640*/  FFMA R33, R33, R61, R32 ;  /* 0x0000003d21217223 */ /* 0x000fe20000000020 */
[----:B------:R-:W-:-:S02]  /*1650*/  FFMA R58, R50, R58, R57 ;  /* 0x0000003a323a7223 */ /* 0x000fc40000000039 */
[-C--:B------:R-:W-:Y:S01]  /*1660*/  FFMA R26, R26, R62.reuse, R25 ;  /* 0x0000003e1a1a7223 */ /* 0x080fe20000000019 */
[C---:B------:R-:W-:Y:S01]  /*1670*/  FFMA R139, R31.reuse, R55, R134 ;  /* 0x000000371f8b7223 */ /* 0x040fe20000000086 */
[C---:B------:R-:W-:Y:S01]  /*1680*/  FFMA R57, R31.reuse, R59, R142 ;  /* 0x0000003b1f397223 */ /* 0x040fe2000000008e */
[----:B------:R-:W-:Y:S01]  /*1690*/  FFMA R34, R34, R62, R33 ;  /* 0x0000003e22227223 */ /* 0x000fe20000000021 */
[-C--:B------:R-:W-:Y:S01]  /*16a0*/  FFMA R31, R31, R63.reuse, R30 ;  /* 0x0000003f1f1f7223 */ /* 0x080fe2000000001e */
[----:B------:R-:W-:Y:S01]  /*16b0*/  FFMA R33, R27, R63, R26 ;  /* 0x0000003f1b217223 */ /* 0x000fe2000000001a */
[C---:B0-----:R-:W-:Y:S01]  /*16c0*/  FFMA R30, R68.reuse, R88, R13 ;  /* 0x00000058441e7223 */ /* 0x041fe2000000000d */
[C---:B-1----:R-:W-:Y:S01]  /*16d0*/  FFMA R32, R68.reuse, R92, R11 ;  /* 0x0000005c44207223 */ /* 0x042fe2000000000b */
[C---:B--2---:R-:W-:Y:S01]  /*16e0*/  FFMA R24, R68.reuse, R76, R5 ;  /* 0x0000004c44187223 */ /* 0x044fe20000000005 */
[----:B------:R-:W-:Y:S01]  /*16f0*/  FFMA R49, R49, R61, R48 ;  /* 0x0000003d31317223 */ /* 0x000fe20000000030 */
[-C--:B------:R-:W-:Y:S01]  /*1700*/  FFMA R133, R43, R55.reuse, R14 ;  /* 0x000000372b857223 */ /* 0x080fe2000000000e */
[----:B---3--:R-:W-:Y:S01]  /*1710*/  FFMA R26, R68, R80, R3 ;  /* 0x00000050441a7223 */ /* 0x008fe20000000003 */
[----:B------:R-:W-:Y:S01]  /*1720*/  FFMA R131, R47, R55, R12 ;  /* 0x000000372f837223 */ /* 0x000fe2000000000c */
[C---:B------:R-:W-:Y:S01]  /*1730*/  FFMA R13, R69.reuse, R89, R30 ;  /* 0x00000059450d7223 */ /* 0x040fe2000000001e */
[----:B----4-:R-:W-:Y:S01]  /*1740*/  FFMA R12, R64, R68, R17 ;  /* 0x00000044400c7223 */ /* 0x010fe20000000011 */
[----:B------:R-:W-:Y:S01]  /*1750*/  FFMA R50, R50, R62, R49 ;  /* 0x0000003e32327223 */ /* 0x000fe20000000031 */
[C---:B-----5:R-:W-:Y:S01]  /*1760*/  FFMA R14, R68.reuse, R72, R7 ;  /* 0x00000048440e7223 */ /* 0x060fe20000000007 */
[C---:B------:R-:W-:Y:S01]  /*1770*/  FFMA R7, R69.reuse, R77, R24 ;  /* 0x0000004d45077223 */ /* 0x040fe20000000018 */
[C---:B------:R-:W-:Y:S01]  /*1780*/  FFMA R28, R68.reuse, R84, R15 ;  /* 0x00000054441c7223 */ /* 0x040fe2000000000f */
[C---:B------:R-:W-:Y:S01]  /*1790*/  FFMA R15, R69.reuse, R93, R32 ;  /* 0x0000005d450f7223 */ /* 0x040fe20000000020 */
[----:B------:R-:W-:Y:S01]  /*17a0*/  FFMA R68, R68, R96, R9 ;  /* 0x0000006044447223 */ /* 0x000fe20000000009 */
[----:B------:R-:W-:Y:S01]  /*17b0*/  FFMA R9, R69, R81, R26 ;  /* 0x0000005145097223 */ /* 0x000fe2000000001a */
[C---:B------:R-:W-:Y:S01]  /*17c0*/  FFMA R137, R35.reuse, R55, R130 ;  /* 0x0000003723897223 */ /* 0x040fe20000000082 */
[----:B------:R-:W-:Y:S01]  /*17d0*/  FFMA R49, R35, R59, R140 ;  /* 0x0000003b23317223 */ /* 0x000fe2000000008c */
[----:B------:R-:W-:Y:S01]  /*17e0*/  FFMA R37, R37, R61, R36 ;  /* 0x0000003d25257223 */ /* 0x000fe20000000024 */
[----:B------:R-:W-:Y:S01]  /*17f0*/  FFMA R35, R35, R63, R34 ;  /* 0x0000003f23237223 */ /* 0x000fe20000000022 */
[----:B------:R-:W-:Y:S01]  /*1800*/  FFMA R11, R69, R85, R28 ;  /* 0x00000055450b7223 */ /* 0x000fe2000000001c */
[----:B------:R-:W-:Y:S01]  /*1810*/  FFMA R3, R65, R69, R12 ;  /* 0x0000004541037223 */ /* 0x000fe2000000000c */
[----:B------:R-:W-:Y:S01]  /*1820*/  FFMA R5, R69, R73, R14 ;  /* 0x0000004945057223 */ /* 0x000fe2000000000e */
[C---:B------:R-:W-:Y:S01]  /*1830*/  FFMA R28, R70.reuse, R78, R7 ;  /* 0x0000004e461c7223 */ /* 0x040fe20000000007 */
[C---:B------:R-:W-:Y:S01]  /*1840*/  FFMA R30, R70.reuse, R82, R9 ;  /* 0x00000052461e7223 */ /* 0x040fe20000000009 */
[C---:B------:R-:W-:Y:S01]  /*1850*/  FFMA R34, R70.reuse, R90, R13 ;  /* 0x0000005a46227223 */ /* 0x040fe2000000000d */
[----:B------:R-:W-:-:S02]  /*1860*/  FFMA R36, R70, R94, R15 ;  /* 0x0000005e46247223 */ /* 0x000fc4000000000f */
[----:B------:R-:W0:Y:S01]  /*1870*/  LDS.128 R12, [R0+0x50] ;  /* 0x00005000000c7984 */ /* 0x000e220000000c00 */
[-C--:B------:R-:W-:Y:S01]  /*1880*/  FFMA R41, R41, R61.reuse, R40 ;  /* 0x0000003d29297223 */ /* 0x080fe20000000028 */
[----:B------:R-:W-:Y:S01]  /*1890*/  FFMA R45, R45, R61, R44 ;  /* 0x0000003d2d2d7223 */ /* 0x000fe2000000002c */
[----:B------:R-:W-:Y:S01]  /*18a0*/  FFMA R24, R66, R70, R3 ;  /* 0x0000004642187223 */ /* 0x000fe20000000003 */
[C---:B------:R-:W-:Y:S01]  /*18b0*/  FFMA R26, R70.reuse, R74, R5 ;  /* 0x0000004a461a7223 */ /* 0x040fe20000000005 */
[----:B------:R-:W-:Y:S01]  /*18c0*/  FFMA R32, R70, R86, R11 ;  /* 0x0000005646207223 */ /* 0x000fe2000000000b */
[C---:B------:R-:W-:Y:S01]  /*18d0*/  FFMA R7, R71.reuse, R79, R28 ;  /* 0x0000004f47077223 */ /* 0x040fe2000000001c */
[----:B------:R-:W-:Y:S01]  /*18e0*/  FFMA R17, R71, R83, R30 ;  /* 0x0000005347117223 */ /* 0x000fe2000000001e */
[-C--:B------:R-:W-:Y:S01]  /*18f0*/  FFMA R28, R76, R20.reuse, R103 ;  /* 0x000000144c1c7223 */ /* 0x080fe20000000067 */
[----:B------:R-:W-:Y:S01]  /*1900*/  FFMA R30, R80, R20, R101 ;  /* 0x00000014501e7223 */ /* 0x000fe20000000065 */
[-C--:B------:R-:W-:Y:S01]  /*1910*/  FFMA R38, R38, R62.reuse, R37 ;  /* 0x0000003e26267223 */ /* 0x080fe20000000025 */
[-C--:B------:R-:W-:Y:S01]  /*1920*/  FFMA R42, R42, R62.reuse, R41 ;  /* 0x0000003e2a2a7223 */ /* 0x080fe20000000029 */
[----:B------:R-:W-:Y:S01]  /*1930*/  FFMA R46, R46, R62, R45 ;  /* 0x0000003e2e2e7223 */ /* 0x000fe2000000002d */
[C---:B------:R-:W-:Y:S01]  /*1940*/  FFMA R141, R27.reuse, R55, R138 ;  /* 0x000000371b8d7223 */ /* 0x040fe2000000008a */
[----:B------:R-:W-:Y:S01]  /*1950*/  FFMA R61, R27, R59, R144 ;  /* 0x0000003b1b3d7223 */ /* 0x000fe20000000090 */
[----:B------:R-:W-:Y:S01]  /*1960*/  FFMA R3, R67, R71, R24 ;  /* 0x0000004743037223 */ /* 0x000fe20000000018 */
[C---:B------:R-:W-:Y:S01]  /*1970*/  FFMA R5, R71.reuse, R75, R26 ;  /* 0x0000004b47057223 */ /* 0x040fe2000000001a */
[----:B------:R-:W-:Y:S01]  /*1980*/  FFMA R53, R71, R87, R32 ;  /* 0x0000005747357223 */ /* 0x000fe20000000020 */
[-C--:B------:R-:W-:Y:S01]  /*1990*/  FFMA R24, R64, R20.reuse, R113 ;  /* 0x0000001440187223 */ /* 0x080fe20000000071 */
[-C--:B------:R-:W-:Y:S01]  /*19a0*/  FFMA R26, R72, R20.reuse, R105 ;  /* 0x00000014481a7223 */ /* 0x080fe20000000069 */
[----:B------:R-:W-:Y:S01]  /*19b0*/  FFMA R32, R84, R20, R111 ;  /* 0x0000001454207223 */ /* 0x000fe2000000006f */
[-C--:B------:R-:W-:Y:S01]  /*19c0*/  FFMA R25, R77, R21.reuse, R28 ;  /* 0x000000154d197223 */ /* 0x080fe2000000001c */
[----:B------:R-:W-:Y:S01]  /*19d0*/  FFMA R27, R81, R21, R30 ;  /* 0x00000015511b7223 */ /* 0x000fe2000000001e */
[-C--:B------:R-:W-:Y:S01]  /*19e0*/  FFMA R45, R39, R59.reuse, R136 ;  /* 0x0000003b272d7223 */ /* 0x080fe20000000088 */
[-C--:B------:R-:W-:Y:S01]  /*19f0*/  FFMA R41, R43, R59.reuse, R132 ;  /* 0x0000003b2b297223 */ /* 0x080fe20000000084 */
[----:B------:R-:W-:Y:S01]  /*1a00*/  FFMA R37, R47, R59, R56 ;  /* 0x0000003b2f257223 */ /* 0x000fe20000000038 */
[-C--:B------:R-:W-:Y:S01]  /*1a10*/  FFMA R135, R39, R55.reuse, R128 ;  /* 0x0000003727877223 */ /* 0x080fe20000000080 */
[C---:B------:R-:W-:Y:S01]  /*1a20*/  FFMA R145, R51.reuse, R55, R54 ;  /* 0x0000003733917223 */ /* 0x040fe20000000036 */
[----:B------:R-:W-:Y:S01]  /*1a30*/  FFMA R59, R51, R59, R58 ;  /* 0x0000003b333b7223 */ /* 0x000fe2000000003a */
[-C--:B------:R-:W-:Y:S01]  /*1a40*/  FFMA R39, R39, R63.reuse, R38 ;  /* 0x0000003f27277223 */ /* 0x080fe20000000026 */
[-C--:B------:R-:W-:Y:S01]  /*1a50*/  FFMA R43, R43, R63.reuse, R42 ;  /* 0x0000003f2b2b7223 */ /* 0x080fe2000000002a */
[-C--:B------:R-:W-:Y:S01]  /*1a60*/  FFMA R47, R47, R63.reuse, R46 ;  /* 0x0000003f2f2f7223 */ /* 0x080fe2000000002e */
[----:B------:R-:W-:Y:S01]  /*1a70*/  FFMA R51, R51, R63, R50 ;  /* 0x0000003f33337223 */ /* 0x000fe20000000032 */
[-C--:B------:R-:W-:Y:S01]  /*1a80*/  FFMA R63, R85, R21.reuse, R32 ;  /* 0x00000015553f7223 */ /* 0x080fe20000000020 */
[-C--:B------:R-:W-:Y:S01]  /*1a90*/  FFMA R9, R65, R21.reuse, R24 ;  /* 0x0000001541097223 */ /* 0x080fe20000000018 */
[----:B------:R-:W-:Y:S01]  /*1aa0*/  FFMA R11, R73, R21, R26 ;  /* 0x00000015490b7223 */ /* 0x000fe2000000001a */
[-C--:B------:R-:W-:Y:S01]  /*1ab0*/  FFMA R30, R78, R22.reuse, R25 ;  /* 0x000000164e1e7223 */ /* 0x080fe20000000019 */
[----:B------:R-:W-:-:S02]  /*1ac0*/  FFMA R32, R82, R22, R27 ;  /* 0x0000001652207223 */ /* 0x000fc4000000001b */
[----:B------:R-:W1:Y:S01]  /*1ad0*/  LDS.128 R24, [R0+0x70] ;  /* 0x0000700000187984 */ /* 0x000e620000000c00 */
[----:B------:R-:W-:Y:S01]  /*1ae0*/  FFMA R69, R69, R97, R68 ;  /* 0x0000006145457223 */ /* 0x000fe20000000044 */
[C---:B------:R-:W-:Y:S01]  /*1af0*/  FFMA R55, R71.reuse, R91, R34 ;  /* 0x0000005b47377223 */ /* 0x040fe20000000022 */
[----:B------:R-:W-:Y:S01]  /*1b00*/  FFMA R157, R71, R95, R36 ;  /* 0x0000005f479d7223 */ /* 0x000fe20000000024 */
[----:B------:R-:W-:Y:S01]  /*1b10*/  FFMA R34, R88, R20, R109 ;  /* 0x0000001458227223 */ /* 0x000fe2000000006d */
[----:B------:R-:W-:Y:S01]  /*1b20*/  FFMA R54, R70, R98, R69 ;  /* 0x0000006246367223 */ /* 0x000fe20000000045 */
[-C--:B------:R-:W-:Y:S01]  /*1b30*/  FFMA R36, R92, R20.reuse, R107 ;  /* 0x000000145c247223 */ /* 0x080fe2000000006b */
[----:B------:R-:W-:Y:S01]  /*1b40*/  FFMA R20, R96, R20, R115 ;  /* 0x0000001460147223 */ /* 0x000fe20000000073 */
[----:B------:R-:W-:Y:S01]  /*1b50*/  FFMA R69, R89, R21, R34 ;  /* 0x0000001559457223 */ /* 0x000fe20000000022 */
        /* <DEDUP_REMOVED lines=10> */
[-C--:B0-----:R-:W-:Y:S01]  /*1c00*/  FFMA R10, R64, R12.reuse, R10 ;  /* 0x0000000c400a7223 */ /* 0x081fe2000000000a */
        /* <DEDUP_REMOVED lines=23> */
[----:B------:R-:W-:-:S02]  /*1d80*/  FFMA R16, R74, R14, R11 ;  /* 0x0000000e4a107223 */ /* 0x000fc4000000000b */
[----:B------:R-:W0:Y:S01]  /*1d90*/  LDS.128 R8, [R0+0x90] ;  /* 0x0000900000087984 */ /* 0x000e220000000c00 */
[-C--:B------:R-:W-:Y:S01]  /*1da0*/  FFMA R20, R78, R14.reuse, R21 ;  /* 0x0000000e4e147223 */ /* 0x080fe20000000015 */
[-C--:B------:R-:W-:Y:S01]  /*1db0*/  FFMA R22, R82, R14.reuse, R23 ;  /* 0x0000000e52167223 */ /* 0x080fe20000000017 */
[-C--:B------:R-:W-:Y:S01]  /*1dc0*/  FFMA R28, R86, R14.reuse, R63 ;  /* 0x0000000e561c7223 */ /* 0x080fe2000000003f */
[-C--:B------:R-:W-:Y:S01]  /*1dd0*/  FFMA R30, R90, R14.reuse, R69 ;  /* 0x0000000e5a1e7223 */ /* 0x080fe20000000045 */
[-C--:B------:R-:W-:Y:S01]  /*1de0*/  FFMA R32, R94, R14.reuse, R71 ;  /* 0x0000000e5e207223 */ /* 0x080fe20000000047 */
[----:B------:R-:W-:Y:S01]  /*1df0*/  FFMA R14, R98, R14, R13 ;  /* 0x0000000e620e7223 */ /* 0x000fe2000000000d */
        /* <DEDUP_REMOVED lines=12> */
[----:B------:R-:W-:-:S02]  /*1ec0*/  FFMA R15, R73, R25, R108 ;  /* 0x00000019490f7223 */ /* 0x000fc4000000006c */
[-C--:B------:R-:W-:Y:S01]  /*1ed0*/  FFMA R63, R85, R25.reuse, R18 ;  /* 0x00000019553f7223 */ /* 0x080fe20000000012 */
[-C--:B------:R-:W-:Y:S01]  /*1ee0*/  FFMA R18, R66, R26.reuse, R13 ;  /* 0x0000001a42127223 */ /* 0x080fe2000000000d */
[----:B------:R-:W-:Y:S02]  /*1ef0*/  FFMA R20, R74, R26, R15 ;  /* 0x0000001a4a147223 */ /* 0x000fe4000000000f */
        /* <DEDUP_REMOVED lines=73> */
[----:B------:R-:W0:Y:S01]  /*2390*/  LDS.128 R20, [R0+0xd0] ;  /* 0x0000d00000147984 */ /* 0x000e220000000c00 */
[-C--:B------:R-:W-:Y:S01]  /*23a0*/  FFMA R12, R66, R14.reuse, R9 ;  /* 0x0000000e420c7223 */ /* 0x080fe20000000009 */
[----:B------:R-:W-:-:S02]  /*23b0*/  FFMA R24, R74, R14, R11 ;  /* 0x0000000e4a187223 */ /* 0x000fc4000000000b */
[----:B------:R1:W2:Y:S01]  /*23c0*/  LDS.128 R8, [R0+0xf0] ;  /* 0x0000f00000087984 */ /* 0x0002a20000000c00 */
[-C--:B------:R-:W-:Y:S01]  /*23d0*/  FFMA R26, R78, R14.reuse, R25 ;  /* 0x0000000e4e1a7223 */ /* 0x080fe20000000019 */
[-C--:B------:R-:W-:Y:S01]  /*23e0*/  FFMA R28, R82, R14.reuse, R27 ;  /* 0x0000000e521c7223 */ /* 0x080fe2000000001b */
[-C--:B------:R-:W-:Y:S01]  /*23f0*/  FFMA R30, R86, R14.reuse, R63 ;  /* 0x0000000e561e7223 */ /* 0x080fe2000000003f */
[-C--:B------:R-:W-:Y:S01]  /*2400*/  FFMA R32, R90, R14.reuse, R69 ;  /* 0x0000000e5a207223 */ /* 0x080fe20000000045 */
[-C--:B------:R-:W-:Y:S01]  /*2410*/  FFMA R34, R94, R14.reuse, R71 ;  /* 0x0000000e5e227223 */ /* 0x080fe20000000047 */
[----:B------:R-:W-:Y:S01]  /*2420*/  FFMA R14, R98, R14, R13 ;  /* 0x0000000e620e7223 */ /* 0x000fe2000000000d */
[----:B------:R-:W-:Y:S01]  /*2430*/  IADD3 R2, R2, 0x1, RZ ;  /* 0x0000000102027810 */ /* 0x000fe20007ffe0ff */
[-C--:B------:R-:W-:Y:S01]  /*2440*/  FFMA R139, R67, R15.reuse, R12 ;  /* 0x0000000f438b7223 */ /* 0x080fe2000000000c */
[-C--:B------:R-:W-:Y:S01]  /*2450*/  FFMA R141, R75, R15.reuse, R24 ;  /* 0x0000000f4b8d7223 */ /* 0x080fe20000000018 */
[-C--:B------:R-:W-:Y:S01]  /*2460*/  FFMA R143, R79, R15.reuse, R26 ;  /* 0x0000000f4f8f7223 */ /* 0x080fe2000000001a */
[-C--:B------:R-:W-:Y:S01]  /*2470*/  FFMA R145, R83, R15.reuse, R28 ;  /* 0x0000000f53917223 */ /* 0x080fe2000000001c */
[-C--:B------:R-:W-:Y:S01]  /*2480*/  FFMA R147, R87, R15.reuse, R30 ;  /* 0x0000000f57937223 */ /* 0x080fe2000000001e */
[-C--:B------:R-:W-:Y:S01]  /*2490*/  FFMA R155, R99, R15.reuse, R14 ;  /* 0x0000000f639b7223 */ /* 0x080fe2000000000e */
[----:B------:R-:W-:Y:S01]  /*24a0*/  ISETP.GE.U32.AND P0, PT, R2, 0x8, PT ;  /* 0x000000080200780c */ /* 0x000fe20003f06070 */
[-C--:B------:R-:W-:Y:S01]  /*24b0*/  FFMA R149, R91, R15.reuse, R32 ;  /* 0x0000000f5b957223 */ /* 0x080fe20000000020 */
[----:B------:R-:W-:Y:S01]  /*24c0*/  FFMA R151, R95, R15, R34 ;  /* 0x0000000f5f977223 */ /* 0x000fe20000000022 */
[-C--:B0-----:R-:W-:Y:S01]  /*24d0*/  FFMA R12, R64, R20.reuse, R129 ;  /* 0x00000014400c7223 */ /* 0x081fe20000000081 */
[-C--:B------:R-:W-:Y:S01]  /*24e0*/  FFMA R14, R72, R20.reuse, R61 ;  /* 0x00000014480e7223 */ /* 0x080fe2000000003d */
[-C--:B-1----:R-:W-:Y:S01]  /*24f0*/  FFMA R0, R76, R20.reuse, R57 ;  /* 0x000000144c007223 */ /* 0x082fe20000000039 */
[-C--:B------:R-:W-:Y:S01]  /*2500*/  FFMA R24, R80, R20.reuse, R49 ;  /* 0x0000001450187223 */ /* 0x080fe20000000031 */
[-C--:B------:R-:W-:Y:S01]  /*2510*/  FFMA R26, R84, R20.reuse, R45 ;  /* 0x00000014541a7223 */ /* 0x080fe2000000002d */
[-C--:B------:R-:W-:Y:S01]  /*2520*/  FFMA R28, R88, R20.reuse, R41 ;  /* 0x00000014581c7223 */ /* 0x080fe20000000029 */
[-C--:B------:R-:W-:Y:S01]  /*2530*/  FFMA R30, R92, R20.reuse, R37 ;  /* 0x000000145c1e7223 */ /* 0x080fe20000000025 */
[----:B------:R-:W-:Y:S01]  /*2540*/  FFMA R20, R96, R20, R59 ;  /* 0x0000001460147223 */ /* 0x000fe2000000003b */
[-C--:B--2---:R-:W-:Y:S01]  /*2550*/  FFMA R64, R64, R8.reuse, R29 ;  /* 0x0000000840407223 */ /* 0x084fe2000000001d */
        /* <DEDUP_REMOVED lines=55> */
[----:B------:R-:W-:Y:S01]  /*28d0*/  @P0 CALL.REL.NOINC `(.L_x_42) ;  /* 0x0000001000000944 */ /* 0x000fe20003c00000 */
[----:B------:R-:W-:Y:S05]  /*28e0*/  BRA `(.L_x_43) ;  /* 0xffffda4000007947 */ /* 0x000fea000383ffff */
.L_x_42:
[----:B------:R-:W0:Y:S01]  /*28f0*/  S2R R9, SR_TID.Y ;  /* 0x0000000000097919 */ /* 0x000e220000002200 */
[----:B------:R-:W-:Y:S01]  /*2900*/  LEA R4, R19, R4, 0x1 ;  /* 0x0000000413047211 */ /* 0x000fe200078e08ff */
[----:B------:R-:W-:-:S03]  /*2910*/  ULDC.64 UR4, c[0x0][0x118] ;  /* 0x0000460000047ab9 */ /* 0x000fc60000000a00 */
[----:B0-----:R-:W-:-:S04]  /*2920*/  LEA R9, R4, R9, 0x3 ;  /* 0x0000000904097211 */ /* 0x001fc800078e18ff */
[----:B------:R-:W-:-:S04]  /*2930*/  LEA R9, R9, R6, 0x4 ;  /* 0x0000000609097211 */ /* 0x000fc800078e20ff */
[----:B------:R-:W-:Y:S02]  /*2940*/  LEA R8, R9, R52, 0x3 ;  /* 0x0000003409087211 */ /* 0x000fe400078e18ff */
[----:B------:R-:W-:Y:S02]  /*2950*/  MOV R9, 0x4 ;  /* 0x0000000400097802 */ /* 0x000fe40000000f00 */
[----:B------:R-:W-:-:S05]  /*2960*/  SHF.L.U32 R8, R8, 0x3, RZ ;  /* 0x0000000308087819 */ /* 0x000fca00000006ff */
[----:B------:R-:W-:-:S05]  /*2970*/  IMAD.WIDE R8, R8, R9, c[0x0][0x160] ;  /* 0x0000580008087625 */ /* 0x000fca00078e0209 */
[----:B------:R-:W-:Y:S04]  /*2980*/  STG.E [R8.64], R3 ;  /* 0x0000000308007986 */ /* 0x000fe8000c101904 */
[----:B------:R-:W-:Y:S04]  /*2990*/  STG.E [R8.64+0x4], R5 ;  /* 0x0000040508007986 */ /* 0x000fe8000c101904 */
        /* <DEDUP_REMOVED lines=61> */
[----:B------:R-:W-:Y:S01]  /*2d70*/  STG.E [R8.64+0xe1c], R99 ;  /* 0x000e1c6308007986 */ /* 0x000fe2000c101904 */
[----:B------:R-:W-:Y:S05]  /*2d80*/  EXIT ;  /* 0x000000000000794d */ /* 0x000fea0003800000 */
.L_x_44:
        /* <DEDUP_REMOVED lines=15> */
.L_x_92:


//--------------------- .text.tvmgen_default_fused_nn_batch_matmul_1_kernel --------------------------
	.section	.text.tvmgen_default_fused_nn_batch_matmul_1_kernel,"ax",@progbits
	.sectionflags	@"SHF_BARRIERS=1"
	.sectioninfo	@"SHI_REGISTERS=168"
	.align	128
        .global         tvmgen_default_fused_nn_batch_matmul_1_kernel
        .type           tvmgen_default_fused_nn_batch_matmul_1_kernel,@function
        .size           tvmgen_default_fused_nn_batch_matmul_1_kernel,(.L_x_93 - tvmgen_default_fused_nn_batch_matmul_1_kernel)
        .other          tvmgen_default_fused_nn_batch_matmul_1_kernel,@"STO_CUDA_ENTRY STV_DEFAULT"
tvmgen_default_fused_nn_batch_matmul_1_kernel:
.text.tvmgen_default_fused_nn_batch_matmul_1_kernel:
        /* <DEDUP_REMOVED lines=53> */
.L_x_46:
[----:B------:R-:W0:Y:S01]  /*0350*/  S2R R15, SR_TID.X ;  /* 0x00000000000f7919 */ /* 0x000e220000002100 */
[----:B------:R-:W-:-:S03]  /*0360*/  ULDC.64 UR4, c[0x0][0x118] ;  /* 0x0000460000047ab9 */ /* 0x000fc60000000a00 */
[----:B------:R-:W0:Y:S04]  /*0370*/  S2R R13, SR_TID.Y ;  /* 0x00000000000d7919 */ /* 0x000e280000002200 */
[----:B------:R-:W1:Y:S04]  /*0380*/  S2R R4, SR_CTAID.Y ;  /* 0x0000000000047919 */ /* 0x000e680000002600 */
[----:B------:R-:W2:Y:S04]  /*0390*/  S2R R19, SR_CTAID.Z ;  /* 0x0000000000137919 */ /* 0x000ea80000002700 */
[----:B------:R-:W-:Y:S01]  /*03a0*/  BAR.SYNC.DEFER_BLOCKING 0x0 ;  /* 0x0000000000007b1d */ /* 0x000fe20000010000 */
[----:B0-----:R-:W-:-:S02]  /*03b0*/  LEA R65, R13, R15, 0x6 ;  /* 0x0000000f0d417211 */ /* 0x001fc400078e30ff */
[----:B-1----:R-:W-:-:S03]  /*03c0*/  LEA R0, R4, R15, 0xd ;  /* 0x0000000f04007211 */ /* 0x002fc600078e68ff */
[----:B------:R-:W-:Y:S01]  /*03d0*/  IMAD R8, R13, 0x3c0, R65 ;  /* 0x000003c00d087824 */ /* 0x000fe200078e0241 */
[----:B--2---:R-:W-:-:S04]  /*03e0*/  LEA R0, R19, R0, 0xe ;  /* 0x0000000013007211 */ /* 0x004fc800078e70ff */
[----:B------:R-:W-:Y:S02]  /*03f0*/  LEA R11, R19, R8, 0xd ;  /* 0x00000008130b7211 */ /* 0x000fe400078e68ff */
[----:B------:R-:W-:Y:S02]  /*0400*/  LEA R9, R13, R0, 0xa ;  /* 0x000000000d097211 */ /* 0x000fe400078e50ff */
[----:B------:R-:W-:Y:S02]  /*0410*/  MOV R0, 0x4 ;  /* 0x0000000400007802 */ /* 0x000fe40000000f00 */
        /* <DEDUP_REMOVED lines=12> */
[----:B------:R-:W5:Y:S04]  /*04e0*/  LDG.E.CONSTANT R30, [R8.64] ;  /* 0x00000004081e7981 */ /* 0x000f68000c1e9900 */
[----:B------:R-:W5:Y:S04]  /*04f0*/  LDG.E.CONSTANT R32, [R8.64+0x200] ;  /* 0x0002000408207981 */ /* 0x000f68000c1e9900 */
[----:B------:R-:W5:Y:S04]  /*0500*/  LDG.E.CONSTANT R34, [R8.64+0x400] ;  /* 0x0004000408227981 */ /* 0x000f68000c1e9900 */
[----:B------:R-:W5:Y:S04]  /*0510*/  LDG.E.CONSTANT R36, [R8.64+0x600] ;  /* 0x0006000408247981 */ /* 0x000f68000c1e9900 */
[----:B------:R-:W5:Y:S04]  /*0520*/  LDG.E.CONSTANT R38, [R8.64+0x800] ;  /* 0x0008000408267981 */ /* 0x000f68000c1e9900 */
[----:B------:R-:W5:Y:S04]  /*0530*/  LDG.E.CONSTANT R40, [R8.64+0xa00] ;  /* 0x000a000408287981 */ /* 0x000f68000c1e9900 */
[----:B------:R-:W5:Y:S04]  /*0540*/  LDG.E.CONSTANT R48, [R8.64+0xc00] ;  /* 0x000c000408307981 */ /* 0x000f68000c1e9900 */
[----:B------:R-:W5:Y:S01]  /*0550*/  LDG.E.CONSTANT R52, [R8.64+0xe00] ;  /* 0x000e000408347981 */ /* 0x000f62000c1e9900 */
[----:B------:R-:W-:-:S03]  /*0560*/  SHF.L.U32 R73, R15, 0x8, RZ ;  /* 0x000000080f497819 */ /* 0x000fc600000006ff */
        /* <DEDUP_REMOVED lines=27> */
[----:B------:R-:W5:Y:S04]  /*0720*/  LDS.128 R8, [R0+0x20] ;  /* 0x0000200000087984 */ /* 0x000f680000000c00 */
[----:B------:R-:W-:Y:S01]  /*0730*/  LDS.128 R112, [R0+0x60] ;  /* 0x0000600000707984 */ /* 0x000fe20000000c00 */
[----:B0-----:R-:W-:Y:S01]  /*0740*/  FFMA R52, R20, R12, R53 ;  /* 0x0000000c14347223 */ /* 0x001fe20000000035 */
[----:B-1----:R-:W-:-:S03]  /*0750*/  FFMA R64, R12, R24, R55 ;  /* 0x000000180c407223 */ /* 0x002fc60000000037 */
[----:B------:R-:W-:Y:S01]  /*0760*/  FFMA R53, R21, R13, R52 ;  /* 0x0000000d15357223 */ /* 0x000fe20000000034 */
[----:B------:R-:W-:Y:S01]  /*0770*/  FFMA R55, R13, R25, R64 ;  /* 0x000000190d377223 */ /* 0x000fe20000000040 */
[----:B--2---:R-:W-:Y:S02]  /*0780*/  FFMA R66, R12, R28, R57 ;  /* 0x0000001c0c427223 */ /* 0x004fe40000000039 */
[----:B------:R-:W-:Y:S01]  /*0790*/  FFMA R126, R22, R14, R53 ;  /* 0x0000000e167e7223 */ /* 0x000fe20000000035 */
[----:B---3--:R-:W-:Y:S01]  /*07a0*/  FFMA R72, R12, R32, R59 ;  /* 0x000000200c487223 */ /* 0x008fe2000000003b */
[----:B------:R-:W-:Y:S01]  /*07b0*/  FFMA R124, R14, R26, R55 ;  /* 0x0000001a0e7c7223 */ /* 0x000fe20000000037 */
[C---:B----4-:R-:W-:Y:S01]  /*07c0*/  FFMA R74, R12.reuse, R36, R61 ;  /* 0x000000240c4a7223 */ /* 0x050fe2000000003d */
[C---:B-----5:R-:W-:Y:S01]  /*07d0*/  FFMA R76, R12.reuse, R40, R63 ;  /* 0x000000280c4c7223 */ /* 0x060fe2000000003f */
[C---:B------:R-:W-:Y:S01]  /*07e0*/  FFMA R78, R12.reuse, R44, R155 ;  /* 0x0000002c0c4e7223 */ /* 0x040fe2000000009b */
[----:B------:R-:W-:-:S02]  /*07f0*/  FFMA R12, R12, R48, R54 ;  /* 0x000000300c0c7223 */ /* 0x000fc40000000036 */
[----:B------:R-:W0:Y:S01]  /*0800*/  LDS.128 R52, [R0+0x40] ;  /* 0x0000400000347984 */ /* 0x000e220000000c00 */
[C---:B------:R-:W-:Y:S01]  /*0810*/  FFMA R57, R13.reuse, R29, R66 ;  /* 0x0000001d0d397223 */ /* 0x040fe20000000042 */
[C---:B------:R-:W-:Y:S01]  /*0820*/  FFMA R59, R13.reuse, R33, R72 ;  /* 0x000000210d3b7223 */ /* 0x040fe20000000048 */
[C---:B------:R-:W-:Y:S01]  /*0830*/  FFMA R61, R13.reuse, R37, R74 ;  /* 0x000000250d3d7223 */ /* 0x040fe2000000004a */
[C---:B------:R-:W-:Y:S01]  /*0840*/  FFMA R63, R13.reuse, R41, R76 ;  /* 0x000000290d3f7223 */ /* 0x040fe2000000004c */
[C---:B------:R-:W-:Y:S01]  /*0850*/  FFMA R65, R13.reuse, R45, R78 ;  /* 0x0000002d0d417223 */ /* 0x040fe2000000004e */
[----:B------:R-:W-:Y:S01]  /*0860*/  FFMA R13, R13, R49, R12 ;  /* 0x000000310d0d7223 */ /* 0x000fe2000000000c */
[C---:B------:R-:W-:Y:S01]  /*0870*/  FFMA R122, R14.reuse, R30, R57 ;  /* 0x0000001e0e7a7223 */ /* 0x040fe20000000039 */
[C---:B------:R-:W-:Y:S01]  /*0880*/  FFMA R120, R14.reuse, R34, R59 ;  /* 0x000000220e787223 */ /* 0x040fe2000000003b */
[C---:B------:R-:W-:Y:S01]  /*0890*/  FFMA R118, R14.reuse, R38, R61 ;  /* 0x000000260e767223 */ /* 0x040fe2000000003d */
[C---:B------:R-:W-:Y:S01]  /*08a0*/  FFMA R116, R14.reuse, R42, R63 ;  /* 0x0000002a0e747223 */ /* 0x040fe2000000003f */
[C---:B------:R-:W-:Y:S01]  /*08b0*/  FFMA R110, R14.reuse, R46, R65 ;  /* 0x0000002e0e6e7223 */ /* 0x040fe20000000041 */
        /* <DEDUP_REMOVED lines=24> */
[-C--:B0-----:R-:W-:Y:S01]  /*0a40*/  FFMA R62, R28, R52.reuse, R7 ;  /* 0x000000341c3e7223 */ /* 0x081fe20000000007 */
[----:B------:R-:W-:-:S03]  /*0a50*/  FFMA R60, R44, R52, R60 ;  /* 0x000000342c3c7223 */ /* 0x000fc6000000003c */
[-C--:B------:R-:W-:Y:S01]  /*0a60*/  FFMA R7, R29, R53.reuse, R62 ;  /* 0x000000351d077223 */ /* 0x080fe2000000003e */
[----:B------:R-:W-:Y:S02]  /*0a70*/  FFMA R15, R45, R53, R60 ;  /* 0x000000352d0f7223 */ /* 0x000fe4000000003c */
[----:B------:R-:W0:Y:S01]  /*0a80*/  LDS.128 R60, [R0+0x80] ;  /* 0x00008000003c7984 */ /* 0x000e220000000c00 */
        /* <DEDUP_REMOVED lines=38> */
[----:B------:R-:W-:-:S02]  /*0cf0*/  FFMA R52, R28, R112, R105 ;  /* 0x000000701c347223 */ /* 0x000fc40000000069 */
        /* <DEDUP_REMOVED lines=32> */
[----:B------:R-:W1:Y:S01]  /*0f00*/  LDS.128 R52, [R0+0xa0] ;  /* 0x0000a00000347984 */ /* 0x000e620000000c00 */
[-C--:B0-----:R-:W-:Y:S01]  /*0f10*/  FFMA R56, R28, R60.reuse, R123 ;  /* 0x0000003c1c387223 */ /* 0x081fe2000000007b */
[----:B------:R-:W-:-:S03]  /*0f20*/  FFMA R58, R32, R60, R125 ;  /* 0x0000003c203a7223 */ /* 0x000fc6000000007d */
[-C--:B------:R-:W-:Y:S01]  /*0f30*/  FFMA R77, R29, R61.reuse, R56 ;  /* 0x0000003d1d4d7223 */ /* 0x080fe20000000038 */
[----:B------:R-:W-:Y:S02]  /*0f40*/  FFMA R81, R33, R61, R58 ;  /* 0x0000003d21517223 */ /* 0x000fe4000000003a */
[----:B------:R-:W0:Y:S01]  /*0f50*/  LDS.128 R56, [R0+0xc0] ;  /* 0x0000c00000387984 */ /* 0x000e220000000c00 */
        /* <DEDUP_REMOVED lines=50> */
[----:B0-----:R-:W-:Y:S01]  /*1280*/  FFMA R52, R20, R56, R137 ;  /* 0x0000003814347223 */ /* 0x001fe20000000089 */
        /* <DEDUP_REMOVED lines=10> */
[----:B------:R-:W0:Y:S01]  /*1330*/  S2R R52, SR_TID.X ;  /* 0x0000000000347919 */ /* 0x000e220000002100 */
        /* <DEDUP_REMOVED lines=11> */
[----:B------:R-:W-:Y:S01]  /*13f0*/  FFMA R73, R37, R57, R70 ;  /* 0x0000003925497223 */ /* 0x000fe20000000046 */
        /* <DEDUP_REMOVED lines=8> */
[----:B------:R-:W-:Y:S01]  /*1480*/  LDS.128 R68, [R0+0x10] ;  /* 0x0000100000447984 */ /* 0x000fe20000000c00 */
[----:B0-----:R-:W-:Y:S01]  /*1490*/  SHF.L.U32 R20, R52, 0x8, RZ ;  /* 0x0000000834147819 */ /* 0x001fe200000006ff */
[----:B------:R-:W-:-:S04]  /*14a0*/  FFMA R32, R32, R60, R83 ;  /* 0x0000003c20207223 */ /* 0x000fc80000000053 */
[----:B------:R-:W0:Y:S04]  /*14b0*/  LDS.128 R64, [R20+0x810] ;  /* 0x0008100014407984 */ /* 0x000e280000000c00 */
[----:B------:R-:W1:Y:S01]  /*14c0*/  LDS.128 R72, [R20+0x830] ;  /* 0x0008300014487984 */ /* 0x000e620000000c00 */
[----:B------:R-:W-:Y:S01]  /*14d0*/  FFMA R57, R49, R57, R56 ;  /* 0x0000003931397223 */ /* 0x000fe20000000038 */
[-C--:B------:R-:W-:Y:S01]  /*14e0*/  FFMA R148, R22, R58.reuse, R53 ;  /* 0x0000003a16947223 */ /* 0x080fe20000000035 */
[-C--:B------:R-:W-:Y:S01]  /*14f0*/  FFMA R132, R42, R58.reuse, R77 ;  /* 0x0000003a2a847223 */ /* 0x080fe2000000004d */
[----:B------:R-:W-:Y:S01]  /*1500*/  FFMA R56, R46, R58, R81 ;  /* 0x0000003a2e387223 */ /* 0x000fe20000000051 */
[----:B------:R-:W-:Y:S01]  /*1510*/  FFMA R28, R28, R60, R79 ;  /* 0x0000003c1c1c7223 */ /* 0x000fe2000000004f */
[----:B------:R-:W-:Y:S01]  /*1520*/  FFMA R33, R33, R61, R32 ;  /* 0x0000003d21217223 */ /* 0x000fe20000000020 */
[----:B------:R-:W-:Y:S01]  /*1530*/  FFMA R22, R22, R62, R21 ;  /* 0x0000003e16167223 */ /* 0x000fe20000000015 */
[----:B------:R-:W2:Y:S01]  /*1540*/  LDS.128 R76, [R20+0x850] ;  /* 0x00085000144c7984 */ /* 0x000ea20000000c00 */
[----:B------:R-:W-:-:S03]  /*1550*/  FFMA R36, R36, R60, R87 ;  /* 0x0000003c24247223 */ /* 0x000fc60000000057 */
[----:B------:R-:W3:Y:S01]  /*1560*/  LDS.128 R80, [R20+0x870] ;  /* 0x0008700014507984 */ /* 0x000ee20000000c00 */
[-C--:B------:R-:W-:Y:S01]  /*1570*/  FFMA R40, R40, R60.reuse, R91 ;  /* 0x0000003c28287223 */ /* 0x080fe2000000005b */
[-C--:B------:R-:W-:Y:S01]  /*1580*/  FFMA R44, R44, R60.reuse, R95 ;  /* 0x0000003c2c2c7223 */ /* 0x080fe2000000005f */
[----:B------:R-:W-:Y:S01]  /*1590*/  FFMA R48, R48, R60, R99 ;  /* 0x0000003c30307223 */ /* 0x000fe20000000063 */
[----:B------:R-:W-:Y:S01]  /*15a0*/  FFMA R34, R34, R62, R33 ;  /* 0x0000003e22227223 */ /* 0x000fe20000000021 */
[----:B------:R-:W4:Y:S01]  /*15b0*/  LDS.128 R84, [R20+0x890] ;  /* 0x0008900014547984 */ /* 0x000f220000000c00 */
[C---:B------:R-:W-:Y:S01]  /*15c0*/  FFMA R151, R23.reuse, R55, R142 ;  /* 0x0000003717977223 */ /* 0x040fe2000000008e */
[C---:B------:R-:W-:Y:S01]  /*15d0*/  FFMA R135, R23.reuse, R59, R148 ;  /* 0x0000003b17877223 */ /* 0x040fe20000000094 */
[----:B------:R-:W-:Y:S01]  /*15e0*/  FFMA R33, R23, R63, R22 ;  /* 0x0000003f17217223 */ /* 0x000fe20000000016 */
[----:B------:R-:W5:Y:S04]  /*15f0*/  LDS.128 R88, [R20+0x8b0] ;  /* 0x0008b00014587984 */ /* 0x000f680000000c00 */
[----:B------:R-:W-:Y:S04]  /*1600*/  LDS.128 R92, [R20+0x8d0] ;  /* 0x0008d000145c7984 */ /* 0x000fe80000000c00 */
[----:B------:R-:W-:Y:S04]  /*1610*/  LDS.128 R96, [R20+0x8f0] ;  /* 0x0008f00014607984 */ /* 0x000fe80000000c00 */
[----:B------:R-:W5:Y:S01]  /*1620*/  LDS.128 R20, [R0+0x30] ;  /* 0x0000300000147984 */ /* 0x000f620000000c00 */
[-C--:B------:R-:W-:Y:S01]  /*1630*/  FFMA R25, R25, R61.reuse, R24 ;  /* 0x0000003d19197223 */ /* 0x080fe20000000018 */
[-C--:B------:R-:W-:Y:S01]  /*1640*/  FFMA R37, R37, R61.reuse, R36 ;  /* 0x0000003d25257223 */ /* 0x080fe20000000024 */
[-C--:B------:R-:W-:Y:S01]  /*1650*/  FFMA R29, R29, R61.reuse, R28 ;  /* 0x0000003d1d1d7223 */ /* 0x080fe2000000001c */
[----:B0-----:R-:W-:Y:S01]  /*1660*/  FFMA R126, R64, R68, R126 ;  /* 0x00000044407e7223 */ /* 0x001fe2000000007e */
[----:B------:R-:W-:Y:S01]  /*1670*/  FFMA R26, R26, R62, R25 ;  /* 0x0000003e1a1a7223 */ /* 0x000fe20000000019 */
[----:B-1----:R-:W-:Y:S01]  /*1680*/  FFMA R124, R68, R72, R124 ;  /* 0x00000048447c7223 */ /* 0x002fe2000000007c */
[-C--:B------:R-:W-:Y:S01]  /*1690*/  FFMA R38, R38, R62.reuse, R37 ;  /* 0x0000003e26267223 */ /* 0x080fe20000000025 */
[----:B------:R-:W-:Y:S01]  /*16a0*/  FFMA R41, R41, R61, R40 ;  /* 0x0000003d29297223 */ /* 0x000fe20000000028 */
[C---:B------:R-:W-:Y:S01]  /*16b0*/  FFMA R149, R27.reuse, R55, R138 ;  /* 0x000000371b957223 */ /* 0x040fe2000000008a */
[C---:B------:R-:W-:Y:S01]  /*16c0*/  FFMA R133, R27.reuse, R59, R146 ;  /* 0x0000003b1b857223 */ /* 0x040fe20000000092 */
[----:B------:R-:W-:Y:S01]  /*16d0*/  FFMA R37, R27, R63, R26 ;  /* 0x0000003f1b257223 */ /* 0x000fe2000000001a */
[-C--:B------:R-:W-:Y:S01]  /*16e0*/  FFMA R30, R30, R62.reuse, R29 ;  /* 0x0000003e1e1e7223 */ /* 0x080fe2000000001d */
[----:B------:R-:W-:Y:S01]  /*16f0*/  FFMA R25, R65, R69, R126 ;  /* 0x0000004541197223 */ /* 0x000fe2000000007e */
[----:B------:R-:W-:Y:S01]  /*1700*/  FFMA R27, R69, R73, R124 ;  /* 0x00000049451b7223 */ /* 0x000fe2000000007c */
[----:B------:R-:W-:Y:S01]  /*1710*/  FFMA R42, R42, R62, R41 ;  /* 0x0000003e2a2a7223 */ /* 0x000fe20000000029 */
[----:B------:R-:W-:Y:S01]  /*1720*/  FFMA R41, R31, R63, R30 ;  /* 0x0000003f1f297223 */ /* 0x000fe2000000001e */
[C---:B--2---:R-:W-:Y:S01]  /*1730*/  FFMA R122, R68.reuse, R76, R122 ;  /* 0x0000004c447a7223 */ /* 0x044fe2000000007a */
[----:B---3--:R-:W-:Y:S01]  /*1740*/  FFMA R120, R68, R80, R120 ;  /* 0x0000005044787223 */ /* 0x008fe20000000078 */
[----:B------:R-:W-:Y:S01]  /*1750*/  FFMA R28, R66, R70, R25 ;  /* 0x00000046421c7223 */ /* 0x000fe20000000019 */
[----:B------:R-:W-:-:S02]  /*1760*/  FFMA R30, R70, R74, R27 ;  /* 0x0000004a461e7223 */ /* 0x000fc4000000001b */
[----:B------:R-:W0:Y:S01]  /*1770*/  LDS.128 R24, [R0+0x50] ;  /* 0x0000500000187984 */ /* 0x000e220000000c00 */
[C---:B------:R-:W-:Y:S01]  /*1780*/  FFMA R147, R31.reuse, R55, R134 ;  /* 0x000000371f937223 */ /* 0x040fe20000000086 */
[----:B------:R-:W-:Y:S01]  /*1790*/  FFMA R131, R31, R59, R144 ;  /* 0x0000003b1f837223 */ /* 0x000fe20000000090 */
[C---:B------:R-:W-:Y:S01]  /*17a0*/  FFMA R29, R69.reuse, R77, R122 ;  /* 0x0000004d451d7223 */ /* 0x040fe2000000007a */
[----:B------:R-:W-:Y:S01]  /*17b0*/  FFMA R31, R69, R81, R120 ;  /* 0x00000051451f7223 */ /* 0x000fe20000000078 */
[C---:B----4-:R-:W-:Y:S01]  /*17c0*/  FFMA R118, R68.reuse, R84, R118 ;  /* 0x0000005444767223 */ /* 0x050fe20000000076 */
[----:B-----5:R-:W-:Y:S01]  /*17d0*/  FFMA R116, R68, R88, R116 ;  /* 0x0000005844747223 */ /* 0x020fe20000000074 */
[C---:B------:R-:W-:Y:S01]  /*17e0*/  FFMA R145, R35.reuse, R55, R130 ;  /* 0x0000003723917223 */ /* 0x040fe20000000082 */
[C---:B------:R-:W-:Y:S01]  /*17f0*/  FFMA R129, R35.reuse, R59, R140 ;  /* 0x0000003b23817223 */ /* 0x040fe2000000008c */
[----:B------:R-:W-:Y:S01]  /*1800*/  FFMA R35, R35, R63, R34 ;  /* 0x0000003f23237223 */ /* 0x000fe20000000022 */
[-C--:B------:R-:W-:Y:S01]  /*1810*/  FFMA R143, R39, R55.reuse, R128 ;  /* 0x00000037278f7223 */ /* 0x080fe20000000080 */
[-C--:B------:R-:W-:Y:S01]  /*1820*/  FFMA R141, R43, R55.reuse, R114 ;  /* 0x000000372b8d7223 */ /* 0x080fe20000000072 */
[-C--:B------:R-:W-:Y:S01]  /*1830*/  FFMA R139, R47, R55.reuse, R112 ;  /* 0x000000372f8b7223 */ /* 0x080fe20000000070 */
[----:B------:R-:W-:Y:S01]  /*1840*/  FFMA R153, R51, R55, R54 ;  /* 0x0000003733997223 */ /* 0x000fe20000000036 */
[----:B------:R-:W-:Y:S01]  /*1850*/  FFMA R32, R70, R78, R29 ;  /* 0x0000004e46207223 */ /* 0x000fe2000000001d */
[-C--:B------:R-:W-:Y:S01]  /*1860*/  FFMA R106, R64, R20.reuse, R106 ;  /* 0x00000014406a7223 */ /* 0x080fe2000000006a */
[----:B------:R-:W-:Y:S01]  /*1870*/  FFMA R104, R72, R20, R104 ;  /* 0x0000001448687223 */ /* 0x000fe20000000068 */
[----:B------:R-:W-:Y:S01]  /*1880*/  FFMA R34, R70, R82, R31 ;  /* 0x0000005246227223 */ /* 0x000fe2000000001f */
[C---:B------:R-:W-:Y:S01]  /*1890*/  FFMA R53, R69.reuse, R85, R118 ;  /* 0x0000005545357223 */ /* 0x040fe20000000076 */
[----:B------:R-:W-:Y:S01]  /*18a0*/  FFMA R55, R69, R89, R116 ;  /* 0x0000005945377223 */ /* 0x000fe20000000074 */
[-C--:B------:R-:W-:Y:S01]  /*18b0*/  FFMA R14, R88, R20.reuse, R14 ;  /* 0x00000014580e7223 */ /* 0x080fe2000000000e */
[----:B------:R-:W-:Y:S01]  /*18c0*/  FFMA R12, R92, R20, R12 ;  /* 0x000000145c0c7223 */ /* 0x000fe2000000000c */
[-C--:B------:R-:W-:Y:S01]  /*18d0*/  FFMA R29, R65, R21.reuse, R106 ;  /* 0x00000015411d7223 */ /* 0x080fe2000000006a */
[----:B------:R-:W-:Y:S01]  /*18e0*/  FFMA R31, R73, R21, R104 ;  /* 0x00000015491f7223 */ /* 0x000fe20000000068 */
[C---:B------:R-:W-:Y:S01]  /*18f0*/  FFMA R127, R39.reuse, R59, R136 ;  /* 0x0000003b277f7223 */ /* 0x040fe20000000088 */
[----:B------:R-:W-:Y:S01]  /*1900*/  FFMA R39, R39, R63, R38 ;  /* 0x0000003f27277223 */ /* 0x000fe20000000026 */
[C---:B------:R-:W-:Y:S01]  /*1910*/  FFMA R36, R70.reuse, R86, R53 ;  /* 0x0000005646247223 */ /* 0x040fe20000000035 */
[----:B------:R-:W-:Y:S01]  /*1920*/  FFMA R38, R70, R90, R55 ;  /* 0x0000005a46267223 */ /* 0x000fe20000000037 */
[-C--:B------:R-:W-:Y:S01]  /*1930*/  FFMA R157, R89, R21.reuse, R14 ;  /* 0x00000015599d7223 */ /* 0x080fe2000000000e */
[----:B------:R-:W-:Y:S01]  /*1940*/  FFMA R159, R93, R21, R12 ;  /* 0x000000155d9f7223 */ /* 0x000fe2000000000c */
[----:B------:R-:W-:Y:S01]  /*1950*/  FFMA R53, R67, R71, R28 ;  /* 0x0000004743357223 */ /* 0x000fe2000000001c */
[----:B------:R-:W-:Y:S01]  /*1960*/  FFMA R55, R71, R75, R30 ;  /* 0x0000004b47377223 */ /* 0x000fe2000000001e */
[-C--:B------:R-:W-:Y:S01]  /*1970*/  FFMA R12, R66, R22.reuse, R29 ;  /* 0x00000016420c7223 */ /* 0x080fe2000000001d */
[----:B------:R-:W-:-:S02]  /*1980*/  FFMA R14, R74, R22, R31 ;  /* 0x000000164a0e7223 */ /* 0x000fc4000000001f */
[----:B------:R-:W1:Y:S01]  /*1990*/  LDS.128 R28, [R0+0x70] ;  /* 0x00007000001c7984 */ /* 0x000e620000000c00 */
[C---:B------:R-:W-:Y:S01]  /*19a0*/  FFMA R110, R68.reuse, R92, R110 ;  /* 0x0000005c446e7223 */ /* 0x040fe2000000006e */
[----:B------:R-:W-:Y:S01]  /*19b0*/  FFMA R108, R68, R96, R108 ;  /* 0x00000060446c7223 */ /* 0x000fe2000000006c */
[----:B------:R-:W-:Y:S01]  /*19c0*/  FFMA R58, R50, R58, R57 ;  /* 0x0000003a323a7223 */ /* 0x000fe20000000039 */
[-C--:B------:R-:W-:Y:S01]  /*19d0*/  FFMA R45, R45, R61.reuse, R44 ;  /* 0x0000003d2d2d7223 */ /* 0x080fe2000000002c */
[----:B------:R-:W-:Y:S01]  /*19e0*/  FFMA R49, R49, R61, R48 ;  /* 0x0000003d31317223 */ /* 0x000fe20000000030 */
[C---:B------:R-:W-:Y:S01]  /*19f0*/  FFMA R57, R69.reuse, R93, R110 ;  /* 0x0000005d45397223 */ /* 0x040fe2000000006e */
[----:B------:R-:W-:Y:S01]  /*1a00*/  FFMA R69, R69, R97, R108 ;  /* 0x0000006145457223 */ /* 0x000fe2000000006c */
[-C--:B------:R-:W-:Y:S01]  /*1a10*/  FFMA R46, R46, R62.reuse, R45 ;  /* 0x0000003e2e2e7223 */ /* 0x080fe2000000002d */
[----:B------:R-:W-:Y:S01]  /*1a20*/  FFMA R50, R50, R62, R49 ;  /* 0x0000003e32327223 */ /* 0x000fe20000000031 */
[C---:B------:R-:W-:Y:S01]  /*1a30*/  FFMA R40, R70.reuse, R94, R57 ;  /* 0x0000005e46287223 */ /* 0x040fe20000000039 */
[----:B------:R-:W-:Y:S01]  /*1a40*/  FFMA R54, R70, R98, R69 ;  /* 0x0000006246367223 */ /* 0x000fe20000000045 */
        /* <DEDUP_REMOVED lines=60> */
[-C--:B-1----:R-:W-:Y:S01]  /*1e10*/  FFMA R24, R76, R28.reuse, R101 ;  /* 0x0000001c4c187223 */ /* 0x082fe20000000065 */
        /* <DEDUP_REMOVED lines=173> */
.L_x_45:
[----:B------:R-:W0:Y:S01]  /*28f0*/  S2R R9, SR_TID.Y ;  /* 0x0000000000097919 */ /* 0x000e220000002200 */
[----:B------:R-:W-:Y:S01]  /*2900*/  LEA R4, R19, R4, 0x1 ;  /* 0x0000000413047211 */ /* 0x000fe200078e08ff */
[----:B------:R-:W-:-:S03]  /*2910*/  ULDC.64 UR4, c[0x0][0x118] ;  /* 0x0000460000047ab9 */ /* 0x000fc60000000a00 */
[----:B0-----:R-:W-:-:S04]  /*2920*/  LEA R9, R4, R9, 0x3 ;  /* 0x0000000904097211 */ /* 0x001fc800078e18ff */
        /* <DEDUP_REMOVED lines=69> */
.L_x_47:
        /* <DEDUP_REMOVED lines=16> */
.L_x_93:


//--------------------- .text.tvmgen_default_fused_reshape_transpose_kernel --------------------------
	.section	.text.tvmgen_default_fused_reshape_transpose_kernel,"ax",@progbits
	.sectioninfo	@"SHI_REGISTERS=10"
	.align	128
        .global         tvmgen_default_fused_reshape_transpose_kernel
        .type           tvmgen_default_fused_reshape_transpose_kernel,@function
        .size           tvmgen_default_fused_reshape_transpose_kernel,(.L_x_94 - tvmgen_default_fused_reshape_transpose_kernel)
        .other          tvmgen_default_fused_reshape_transpose_kernel,@"STO_CUDA_ENTRY STV_DEFAULT"
tvmgen_default_fused_reshape_transpose_kernel:
.text.tvmgen_default_fused_reshape_transpose_kernel:
        /* <DEDUP_REMOVED lines=20> */
.L_x_48:
        /* <DEDUP_REMOVED lines=12> */
.L_x_94:


//--------------------- .text.tvmgen_default_fused_reshape_transpose_expand_dims_tile_reshape_transpose_kernel --------------------------
	.section	.text.tvmgen_default_fused_reshape_transpose_expand_dims_tile_reshape_transpose_kernel,"ax",@progbits
	.sectioninfo	@"SHI_REGISTERS=10"
	.align	128
        .global         tvmgen_default_fused_reshape_transpose_expand_dims_tile_reshape_transpose_kernel
        .type           tvmgen_default_fused_reshape_transpose_expand_dims_tile_reshape_transpose_kernel,@function
        .size           tvmgen_default_fused_reshape_transpose_expand_dims_tile_reshape_transpose_kernel,(.L_x_95 - tvmgen_default_fused_reshape_transpose_expand_dims_tile_reshape_transpose_kernel)
        .other          tvmgen_default_fused_reshape_transpose_expand_dims_tile_reshape_transpose_kernel,@"STO_CUDA_ENTRY STV_DEFAULT"
tvmgen_default_fused_reshape_transpose_expand_dims_tile_reshape_transpose_kernel:
.text.tvmgen_default_fused_reshape_transpose_expand_dims_tile_reshape_transpose_kernel:
[----:B------:R-:W-:Y:S02]  /*0000*/  IMAD.MOV.U32 R1, RZ, RZ, c[0x0][0x28] ;  /* 0x00000a00ff017624 */ /* 0x000fe400078e00ff */
[----:B------:R-:W0:Y:S01]  /*0010*/  S2R R4, SR_CTAID.X ;  /* 0x0000000000047919 */ /* 0x000e220000002500 */
[----:B------:R-:W-:Y:S01]  /*0020*/  MOV R7, 0x4 ;  /* 0x0000000400077802 */ /* 0x000fe20000000f00 */
[----:B------:R-:W-:Y:S02]  /*0030*/  ULDC.64 UR4, c[0x0][0x118] ;  /* 0x0000460000047ab9 */ /* 0x000fe40000000a00 */
[----:B------:R-:W1:Y:S01]  /*0040*/  S2R R5, SR_TID.X ;  /* 0x0000000000057919 */ /* 0x000e620000002100 */
[C---:B0-----:R-:W-:Y:S02]  /*0050*/  IMAD.SHL.U32 R2, R4.reuse, 0x2, RZ ;  /* 0x0000000204027824 */ /* 0x041fe400078e00ff */
[----:B------:R-:W-:Y:S01]  /*0060*/  IMAD.SHL.U32 R3, R4, 0x8, RZ ;  /* 0x0000000804037824 */ /* 0x000fe200078e00ff */
[----:B-1----:R-:W-:Y:S02]  /*0070*/  SHF.L.U32 R0, R5, 0x9, RZ ;  /* 0x0000000905007819 */ /* 0x002fe400000006ff */
[----:B------:R-:W-:-:S02]  /*0080*/  LOP3.LUT R2, R2, 0xffffffc0, RZ, 0xc0, !PT ;  /* 0xffffffc002027812 */ /* 0x000fc400078ec0ff */
[----:B------:R-:W-:Y:S02]  /*0090*/  LOP3.LUT R0, R0, 0xfe00, RZ, 0xc0, !PT ;  /* 0x0000fe0000007812 */ /* 0x000fe400078ec0ff */
[----:B------:R-:W-:Y:S02]  /*00a0*/  LOP3.LUT R3, R3, 0x38, RZ, 0xc0, !PT ;  /* 0x0000003803037812 */ /* 0x000fe400078ec0ff */
[----:B------:R-:W-:-:S04]  /*00b0*/  LEA.HI.SX32 R2, R5, R2, 0x19 ;  /* 0x0000000205027211 */ /* 0x000fc800078fcaff */
[----:B------:R-:W-:-:S05]  /*00c0*/  IADD3 R2, R3, R2, R0 ;  /* 0x0000000203027210 */ /* 0x000fca0007ffe000 */
[----:B------:R-:W-:-:S06]  /*00d0*/  IMAD.WIDE R2, R2, R7, c[0x0][0x168] ;  /* 0x00005a0002027625 */ /* 0x000fcc00078e0207 */
[----:B------:R-:W2:Y:S01]  /*00e0*/  LDG.E.CONSTANT R3, [R2.64] ;  /* 0x0000000402037981 */ /* 0x000ea2000c1e9900 */
[----:B------:R-:W-:-:S04]  /*00f0*/  IMAD R4, R4, 0x400, R5 ;  /* 0x0000040004047824 */ /* 0x000fc800078e0205 */
[----:B------:R-:W-:-:S05]  /*0100*/  IMAD.WIDE R4, R4, R7, c[0x0][0x160] ;  /* 0x0000580004047625 */ /* 0x000fca00078e0207 */
[----:B--2---:R-:W-:Y:S01]  /*0110*/  STG.E [R4.64], R3 ;  /* 0x0000000304007986 */ /* 0x004fe2000c101904 */
[----:B------:R-:W-:Y:S05]  /*0120*/  EXIT ;  /* 0x000000000000794d */ /* 0x000fea0003800000 */
.L_x_49:
        /* <DEDUP_REMOVED lines=13> */
.L_x_95:


//--------------------- .text.tvmgen_default_fused_sqrt_multiply_add_divide_multiply_reshape_kernel --------------------------
	.section	.text.tvmgen_default_fused_sqrt_multiply_add_divide_multiply_reshape_kernel,"ax",@progbits
	.sectioninfo	@"SHI_REGISTERS=17"
	.align	128
        .global         tvmgen_default_fused_sqrt_multiply_add_divide_multiply_reshape_kernel
        .type           tvmgen_default_fused_sqrt_multiply_add_divide_multiply_reshape_kernel,@function
        .size           tvmgen_default_fused_sqrt_multiply_add_divide_multiply_reshape_kernel,(.L_x_81 - tvmgen_default_fused_sqrt_multiply_add_divide_multiply_reshape_kernel)
        .other          tvmgen_default_fused_sqrt_multiply_add_divide_multiply_reshape_kernel,@"STO_CUDA_ENTRY STV_DEFAULT"
tvmgen_default_fused_sqrt_multiply_add_divide_multiply_reshape_kernel:
.text.tvmgen_default_fused_sqrt_multiply_add_divide_multiply_reshape_kernel:
[----:B------:R-:W-:Y:S02]  /*0000*/  IMAD.MOV.U32 R1, RZ, RZ, c[0x0][0x28] ;  /* 0x00000a00ff017624 */ /* 0x000fe400078e00ff */
[----:B------:R-:W0:Y:S01]  /*0010*/  S2R R4, SR_CTAID.X ;  /* 0x0000000000047919 */ /* 0x000e220000002500 */
[----:B------:R-:W-:Y:S01]  /*0020*/  IMAD.MOV.U32 R5, RZ, RZ, 0x4 ;  /* 0x00000004ff057424 */ /* 0x000fe200078e00ff */
[----:B------:R-:W-:Y:S02]  /*0030*/  ULDC.64 UR4, c[0x0][0x118] ;  /* 0x0000460000047ab9 */ /* 0x000fe40000000a00 */
[----:B------:R-:W1:Y:S01]  /*0040*/  S2R R3, SR_TID.X ;  /* 0x0000000000037919 */ /* 0x000e620000002100 */
[----:B0-----:R-:W-:Y:S01]  /*0050*/  SHF.R.S32.HI R8, RZ, 0x1, R4 ;  /* 0x00000001ff087819 */ /* 0x001fe20000011404 */
[----:B------:R-:W-:-:S04]  /*0060*/  IMAD.SHL.U32 R4, R4, 0x400, RZ ;  /* 0x0000040004047824 */ /* 0x000fc800078e00ff */
[----:B------:R-:W-:-:S06]  /*0070*/  IMAD.WIDE R8, R8, R5, c[0x0][0x168] ;  /* 0x00005a0008087625 */ /* 0x000fcc00078e0205 */
[----:B------:R-:W2:Y:S01]  /*0080*/  LDG.E.CONSTANT R8, [R8.64] ;  /* 0x0000000408087981 */ /* 0x000ea2000c1e9900 */
[C---:B------:R-:W-:Y:S01]  /*0090*/  LOP3.LUT R0, R4.reuse, 0x400, RZ, 0xc0, !PT ;  /* 0x0000040004007812 */ /* 0x040fe200078ec0ff */
[----:B-1----:R-:W-:-:S04]  /*00a0*/  IMAD.IADD R4, R4, 0x1, R3 ;  /* 0x0000000104047824 */ /* 0x002fc800078e0203 */
[----:B------:R-:W-:Y:S02]  /*00b0*/  IMAD.IADD R0, R0, 0x1, R3 ;  /* 0x0000000100007824 */ /* 0x000fe400078e0203 */
[----:B------:R-:W-:-:S04]  /*00c0*/  IMAD.WIDE R6, R4, R5, c[0x0][0x170] ;  /* 0x00005c0004067625 */ /* 0x000fc800078e0205 */
[----:B------:R-:W-:Y:S02]  /*00d0*/  IMAD.WIDE R2, R0, R5, c[0x0][0x178] ;  /* 0x00005e0000027625 */ /* 0x000fe400078e0205 */
[----:B------:R0:W5:Y:S04]  /*00e0*/  LDG.E.CONSTANT R0, [R6.64] ;  /* 0x0000000406007981 */ /* 0x000168000c1e9900 */
[----:B------:R0:W5:Y:S01]  /*00f0*/  LDG.E.CONSTANT R5, [R2.64] ;  /* 0x0000000402057981 */ /* 0x000162000c1e9900 */
[----:B--2---:R-:W-:Y:S01]  /*0100*/  IADD3 R10, R8, -0xd000000, RZ ;  /* 0xf3000000080a7810 */ /* 0x004fe20007ffe0ff */
[----:B------:R0:W1:Y:S03]  /*0110*/  MUFU.RSQ R11, R8 ;  /* 0x00000008000b7308 */ /* 0x0000660000001400 */
[----:B------:R-:W-:-:S13]  /*0120*/  ISETP.GT.U32.AND P0, PT, R10, 0x727fffff, PT ;  /* 0x727fffff0a00780c */ /* 0x000fda0003f04070 */
[----:B------:R-:W-:Y:S05]  /*0130*/  @!P0 BRA `(.L_x_50) ;  /* 0x0000004000008947 */ /* 0x000fea0003800000 */
[----:B01----:R-:W-:Y:S02]  /*0140*/  MOV R9, 0x160 ;  /* 0x0000016000097802 */ /* 0x003fe40000000f00 */
[----:B-----5:R-:W-:Y:S05]  /*0150*/  CALL.REL.NOINC `($__internal_2_$__cuda_sm20_sqrt_rn_f32_slowpath) ;  /* 0x000001a000007944 */ /* 0x020fea0003c00000 */
[----:B------:R-:W-:Y:S01]  /*0160*/  IMAD.MOV.U32 R2, RZ, RZ, R8 ;  /* 0x000000ffff027224 */ /* 0x000fe200078e0008 */
[----:B------:R-:W-:Y:S05]  /*0170*/  BRA `(.L_x_51) ;  /* 0x0000004000007947 */ /* 0x000fea0003800000 */
.L_x_50:
[----:B01----:R-:W-:Y:S01]  /*0180*/  FMUL.FTZ R3, R8, R11 ;  /* 0x0000000b08037220 */ /* 0x003fe20000410000 */
[----:B------:R-:W-:-:S03]  /*0190*/  FMUL.FTZ R11, R11, 0.5 ;  /* 0x3f0000000b0b7820 */ /* 0x000fc60000410000 */
[----:B------:R-:W-:-:S04]  /*01a0*/  FFMA R2, -R3, R3, R8 ;  /* 0x0000000303027223 */ /* 0x000fc80000000108 */
[----:B------:R-:W-:Y:S01]  /*01b0*/  FFMA R2, R2, R11, R3 ;  /* 0x0000000b02027223 */ /* 0x000fe20000000003 */
.L_x_51:
[----:B------:R-:W-:Y:S01]  /*01c0*/  IMAD.MOV.U32 R3, RZ, RZ, 0x3cb504f5 ;  /* 0x3cb504f5ff037424 */ /* 0x000fe200078e00ff */
[----:B------:R-:W-:Y:S03]  /*01d0*/  BSSY B0, `(.L_x_52) ;  /* 0x000000d000007945 */ /* 0x000fe60003800000 */
[----:B------:R-:W-:-:S04]  /*01e0*/  FFMA R7, R2, R3, 9.9999997473787516356e-06 ;  /* 0x3727c5ac02077423 */ /* 0x000fc80000000003 */
[----:B------:R-:W0:Y:S08]  /*01f0*/  MUFU.RCP R2, R7 ;  /* 0x0000000700027308 */ /* 0x000e300000001000 */
[----:B-----5:R-:W1:Y:S01]  /*0200*/  FCHK P0, R0, R7 ;  /* 0x0000000700007302 */ /* 0x020e620000000000 */
[----:B0-----:R-:W-:-:S04]  /*0210*/  FFMA R3, -R7, R2, 1 ;  /* 0x3f80000007037423 */ /* 0x001fc80000000102 */
[----:B------:R-:W-:-:S04]  /*0220*/  FFMA R3, R2, R3, R2 ;  /* 0x0000000302037223 */ /* 0x000fc80000000002 */
[----:B------:R-:W-:-:S04]  /*0230*/  FFMA R2, R0, R3, RZ ;  /* 0x0000000300027223 */ /* 0x000fc800000000ff */
[----:B------:R-:W-:-:S04]  /*0240*/  FFMA R6, -R7, R2, R0 ;  /* 0x0000000207067223 */ /* 0x000fc80000000100 */
[----:B------:R-:W-:Y:S01]  /*0250*/  FFMA R2, R3, R6, R2 ;  /* 0x0000000603027223 */ /* 0x000fe20000000002 */
[----:B-1----:R-:W-:Y:S05]  /*0260*/  @!P0 BRA `(.L_x_53) ;  /* 0x0000003000008947 */ /* 0x002fea0003800000 */
[----:B------:R-:W-:Y:S02]  /*0270*/  MOV R10, 0x290 ;  /* 0x00000290000a7802 */ /* 0x000fe40000000f00 */
[----:B------:R-:W-:Y:S05]  /*0280*/  CALL.REL.NOINC `($__internal_3_$__cuda_sm3x_div_rn_noftz_f32_slowpath) ;  /* 0x000001e000007944 */ /* 0x000fea0003c00000 */
[----:B------:R-:W-:Y:S02]  /*0290*/  IMAD.MOV.U32 R2, RZ, RZ, R0 ;  /* 0x000000ffff027224 */ /* 0x000fe400078e0000 */
.L_x_53:
[----:B------:R-:W-:Y:S05]  /*02a0*/  BSYNC B0 ;  /* 0x0000000000007941 */ /* 0x000fea0003800000 */
.L_x_52:
[----:B------:R-:W-:Y:S01]  /*02b0*/  IMAD.MOV.U32 R7, RZ, RZ, 0x4 ;  /* 0x00000004ff077424 */ /* 0x000fe200078e00ff */
[----:B------:R-:W-:-:S03]  /*02c0*/  FMUL R3, R5, R2 ;  /* 0x0000000205037220 */ /* 0x000fc60000400000 */
[----:B------:R-:W-:-:S05]  /*02d0*/  IMAD.WIDE R4, R4, R7, c[0x0][0x160] ;  /* 0x0000580004047625 */ /* 0x000fca00078e0207 */
[----:B------:R-:W-:Y:S01]  /*02e0*/  STG.E [R4.64], R3 ;  /* 0x0000000304007986 */ /* 0x000fe2000c101904 */
[----:B------:R-:W-:Y:S05]  /*02f0*/  EXIT ;  /* 0x000000000000794d */ /* 0x000fea0003800000 */
        .weak           $__internal_2_$__cuda_sm20_sqrt_rn_f32_slowpath
        .type           $__internal_2_$__cuda_sm20_sqrt_rn_f32_slowpath,@function
        .size           $__internal_2_$__cuda_sm20_sqrt_rn_f32_slowpath,($__internal_3_$__cuda_sm3x_div_rn_noftz_f32_slowpath - $__internal_2_$__cuda_sm20_sqrt_rn_f32_slowpath)
$__internal_2_$__cuda_sm20_sqrt_rn_f32_slowpath:
[----:B------:R-:W-:-:S13]  /*0300*/  LOP3.LUT P0, RZ, R8, 0x7fffffff, RZ, 0xc0, !PT ;  /* 0x7fffffff08ff7812 */ /* 0x000fda000780c0ff */
[----:B------:R-:W-:Y:S05]  /*0310*/  @!P0 BRA `(.L_x_54) ;  /* 0x0000012000008947 */ /* 0x000fea0003800000 */
[----:B------:R-:W-:Y:S01]  /*0320*/  FSETP.GEU.FTZ.AND P0, PT, R8, RZ, PT ;  /* 0x000000ff0800720b */ /* 0x000fe20003f1e000 */
[----:B------:R-:W-:-:S12]  /*0330*/  IMAD.MOV.U32 R2, RZ, RZ, R8 ;  /* 0x000000ffff027224 */ /* 0x000fd800078e0008 */
[----:B------:R-:W-:Y:S01]  /*0340*/  @!P0 IMAD.MOV.U32 R8, RZ, RZ, 0x7fffffff ;  /* 0x7fffffffff088424 */ /* 0x000fe200078e00ff */
[----:B------:R-:W-:Y:S05]  /*0350*/  @!P0 BRA `(.L_x_54) ;  /* 0x000000e000008947 */ /* 0x000fea0003800000 */
[----:B------:R-:W-:-:S13]  /*0360*/  FSETP.GTU.FTZ.AND P0, PT, |R2|, +INF , PT ;  /* 0x7f8000000200780b */ /* 0x000fda0003f1c200 */
[----:B------:R-:W-:Y:S01]  /*0370*/  @P0 FADD.FTZ R8, R2, 1 ;  /* 0x3f80000002080421 */ /* 0x000fe20000010000 */
[----:B------:R-:W-:Y:S05]  /*0380*/  @P0 BRA `(.L_x_54) ;  /* 0x000000b000000947 */ /* 0x000fea0003800000 */
[----:B------:R-:W-:-:S13]  /*0390*/  FSETP.NEU.FTZ.AND P0, PT, |R2|, +INF , PT ;  /* 0x7f8000000200780b */ /* 0x000fda0003f1d200 */
[----:B------:R-:W-:Y:S01]  /*03a0*/  @!P0 IMAD.MOV.U32 R8, RZ, RZ, R2 ;  /* 0x000000ffff088224 */ /* 0x000fe200078e0002 */
[----:B------:R-:W-:Y:S05]  /*03b0*/  @!P0 BRA `(.L_x_54) ;  /* 0x0000008000008947 */ /* 0x000fea0003800000 */
[----:B------:R-:W-:-:S04]  /*03c0*/  FFMA R2, R2, 1.84467440737095516160e+19, RZ ;  /* 0x5f80000002027823 */ /* 0x000fc800000000ff */
[----:B------:R-:W0:Y:S02]  /*03d0*/  MUFU.RSQ R3, R2 ;  /* 0x0000000200037308 */ /* 0x000e240000001400 */
[----:B0-----:R-:W-:Y:S01]  /*03e0*/  FMUL.FTZ R7, R2, R3 ;  /* 0x0000000302077220 */ /* 0x001fe20000410000 */
[----:B------:R-:W-:-:S03]  /*03f0*/  FMUL.FTZ R3, R3, 0.5 ;  /* 0x3f00000003037820 */ /* 0x000fc60000410000 */
[----:B------:R-:W-:-:S04]  /*0400*/  FADD.FTZ R6, -R7, -RZ ;  /* 0x800000ff07067221 */ /* 0x000fc80000010100 */
[----:B------:R-:W-:-:S04]  /*0410*/  FFMA R6, R7, R6, R2 ;  /* 0x0000000607067223 */ /* 0x000fc80000000002 */
[----:B------:R-:W-:-:S04]  /*0420*/  FFMA R3, R6, R3, R7 ;  /* 0x0000000306037223 */ /* 0x000fc80000000007 */
[----:B------:R-:W-:Y:S01]  /*0430*/  FMUL.FTZ R8, R3, 2.3283064365386962891e-10 ;  /* 0x2f80000003087820 */ /* 0x000fe20000410000 */
.L_x_54:
[----:B------:R-:W-:Y:S02]  /*0440*/  IMAD.MOV.U32 R2, RZ, RZ, R9 ;  /* 0x000000ffff027224 */ /* 0x000fe400078e0009 */
[----:B------:R-:W-:-:S04]  /*0450*/  IMAD.MOV.U32 R3, RZ, RZ, 0x0 ;  /* 0x00000000ff037424 */ /* 0x000fc800078e00ff */
[----:B------:R-:W-:Y:S05]  /*0460*/  RET.REL.NODEC R2 `(tvmgen_default_fused_sqrt_multiply_add_divide_multiply_reshape_kernel) ;  /* 0xfffffb9002007950 */ /* 0x000fea0003c3ffff */
        .weak           $__internal_3_$__cuda_sm3x_div_rn_noftz_f32_slowpath
        .type           $__internal_3_$__cuda_sm3x_div_rn_noftz_f32_slowpath,@function
        .size           $__internal_3_$__cuda_sm3x_div_rn_noftz_f32_slowpath,(.L_x_81 - $__internal_3_$__cuda_sm3x_div_rn_noftz_f32_slowpath)
$__internal_3_$__cuda_sm3x_div_rn_noftz_f32_slowpath:
[----:B------:R-:W-:Y:S01]  /*0470*/  SHF.R.U32.HI R3, RZ, 0x17, R7 ;  /* 0x00000017ff037819 */ /* 0x000fe20000011607 */
[----:B------:R-:W-:Y:S01]  /*0480*/  BSSY B1, `(.L_x_55) ;  /* 0x0000064000017945 */ /* 0x000fe20003800000 */
[----:B------:R-:W-:Y:S02]  /*0490*/  SHF.R.U32.HI R2, RZ, 0x17, R0 ;  /* 0x00000017ff027819 */ /* 0x000fe40000011600 */
[----:B------:R-:W-:Y:S02]  /*04a0*/  LOP3.LUT R12, R3, 0xff, RZ, 0xc0, !PT ;  /* 0x000000ff030c7812 */ /* 0x000fe400078ec0ff */
[----:B------:R-:W-:Y:S02]  /*04b0*/  LOP3.LUT R2, R2, 0xff, RZ, 0xc0, !PT ;  /* 0x000000ff02027812 */ /* 0x000fe400078ec0ff */
[----:B------:R-:W-:Y:S02]  /*04c0*/  IADD3 R11, R12, -0x1, RZ ;  /* 0xffffffff0c0b7810 */ /* 0x000fe40007ffe0ff */
[----:B------:R-:W-:-:S02]  /*04d0*/  IADD3 R9, R2, -0x1, RZ ;  /* 0xffffffff02097810 */ /* 0x000fc40007ffe0ff */
[----:B------:R-:W-:Y:S02]  /*04e0*/  ISETP.GT.U32.AND P0, PT, R11, 0xfd, PT ;  /* 0x000000fd0b00780c */ /* 0x000fe40003f04070 */
[----:B------:R-:W-:Y:S02]  /*04f0*/  MOV R6, R0 ;  /* 0x0000000000067202 */ /* 0x000fe40000000f00 */
[----:B------:R-:W-:-:S13]  /*0500*/  ISETP.GT.U32.OR P0, PT, R9, 0xfd, P0 ;  /* 0x000000fd0900780c */ /* 0x000fda0000704470 */
[----:B------:R-:W-:Y:S01]  /*0510*/  @!P0 IMAD.MOV.U32 R8, RZ, RZ, RZ ;  /* 0x000000ffff088224 */ /* 0x000fe200078e00ff */
[----:B------:R-:W-:Y:S05]  /*0520*/  @!P0 BRA `(.L_x_56) ;  /* 0x0000018000008947 */ /* 0x000fea0003800000 */
[----:B------:R-:W-:Y:S01]  /*0530*/  FSETP.GTU.FTZ.AND P0, PT, |R0|, +INF , PT ;  /* 0x7f8000000000780b */ /* 0x000fe20003f1c200 */
[----:B------:R-:W-:Y:S01]  /*0540*/  IMAD.MOV.U32 R3, RZ, RZ, R7 ;  /* 0x000000ffff037224 */ /* 0x000fe200078e0007 */
        /* <DEDUP_REMOVED lines=22> */
.L_x_56:
[----:B------:R-:W-:Y:S01]  /*06b0*/  LEA R0, R12, 0xc0800000, 0x17 ;  /* 0xc08000000c007811 */ /* 0x000fe200078eb8ff */
[----:B------:R-:W-:Y:S01]  /*06c0*/  BSSY B2, `(.L_x_61) ;  /* 0x0000036000027945 */ /* 0x000fe20003800000 */
[----:B------:R-:W-:-:S03]  /*06d0*/  IADD3 R3, R2, -0x7f, RZ ;  /* 0xffffff8102037810 */ /* 0x000fc60007ffe0ff */
[----:B------:R-:W-:Y:S02]  /*06e0*/  IMAD.IADD R7, R7, 0x1, -R0 ;  /* 0x0000000107077824 */ /* 0x000fe400078e0a00 */
[C---:B------:R-:W-:Y:S01]  /*06f0*/  IMAD R0, R3.reuse, -0x800000, R6 ;  /* 0xff80000003007824 */ /* 0x040fe200078e0206 */
[----:B------:R-:W-:Y:S01]  /*0700*/  IADD3 R3, R3, 0x7f, -R12 ;  /* 0x0000007f03037810 */ /* 0x000fe20007ffe80c */
[----:B------:R-:W0:Y:S01]  /*0710*/  MUFU.RCP R9, R7 ;  /* 0x0000000700097308 */ /* 0x000e220000001000 */
[----:B------:R-:W-:-:S03]  /*0720*/  FADD.FTZ R11, -R7, -RZ ;  /* 0x800000ff070b7221 */ /* 0x000fc60000010100 */
        /* <DEDUP_REMOVED lines=21> */
[CCC-:B------:R-:W-:Y:S01]  /*0880*/  FFMA.RZ R0, R13.reuse, R11.reuse, R14.reuse ;  /* 0x0000000b0d007223 */ /* 0x1c0fe2000000c00e */
[C---:B------:R-:W-:Y:S01]  /*0890*/  IADD3 R7, R8.reuse, 0x20, RZ ;  /* 0x0000002008077810 */ /* 0x040fe20007ffe0ff */
[CCC-:B------:R-:W-:Y:S01]  /*08a0*/  FFMA.RM R3, R13.reuse, R11.reuse, R14.reuse ;  /* 0x0000000b0d037223 */ /* 0x1c0fe2000000400e */
[----:B------:R-:W-:Y:S02]  /*08b0*/  ISETP.NE.AND P2, PT, R8, RZ, PT ;  /* 0x000000ff0800720c */ /* 0x000fe40003f45270 */
[----:B------:R-:W-:Y:S01]  /*08c0*/  LOP3.LUT R6, R0, 0x7fffff, RZ, 0xc0, !PT ;  /* 0x007fffff00067812 */ /* 0x000fe200078ec0ff */
[----:B------:R-:W-:Y:S01]  /*08d0*/  FFMA.RP R0, R13, R11, R14 ;  /* 0x0000000b0d007223 */ /* 0x000fe2000000800e */
[----:B------:R-:W-:Y:S02]  /*08e0*/  ISETP.NE.AND P1, PT, R8, RZ, PT ;  /* 0x000000ff0800720c */ /* 0x000fe40003f25270 */
[----:B------:R-:W-:Y:S02]  /*08f0*/  LOP3.LUT R6, R6, 0x800000, RZ, 0xfc, !PT ;  /* 0x0080000006067812 */ /* 0x000fe400078efcff */
[----:B------:R-:W-:-:S02]  /*0900*/  IADD3 R8, -R8, RZ, RZ ;  /* 0x000000ff08087210 */ /* 0x000fc40007ffe1ff */
[----:B------:R-:W-:Y:S02]  /*0910*/  SHF.L.U32 R7, R6, R7, RZ ;  /* 0x0000000706077219 */ /* 0x000fe400000006ff */
[----:B------:R-:W-:Y:S02]  /*0920*/  FSETP.NEU.FTZ.AND P0, PT, R0, R3, PT ;  /* 0x000000030000720b */ /* 0x000fe40003f1d000 */
[----:B------:R-:W-:Y:S02]  /*0930*/  SEL R3, R8, RZ, P2 ;  /* 0x000000ff08037207 */ /* 0x000fe40001000000 */
[----:B------:R-:W-:Y:S02]  /*0940*/  ISETP.NE.AND P1, PT, R7, RZ, P1 ;  /* 0x000000ff0700720c */ /* 0x000fe40000f25270 */
[----:B------:R-:W-:Y:S02]  /*0950*/  SHF.R.U32.HI R3, RZ, R3, R6 ;  /* 0x00000003ff037219 */ /* 0x000fe40000011606 */
[----:B------:R-:W-:-:S02]  /*0960*/  PLOP3.LUT P0, PT, P0, P1, PT, 0xa8, 0x0 ;  /* 0x000000000000781c */ /* 0x000fc40000703570 */
[----:B------:R-:W-:Y:S02]  /*0970*/  SHF.R.U32.HI R7, RZ, 0x1, R3 ;  /* 0x00000001ff077819 */ /* 0x000fe40000011603 */
[----:B------:R-:W-:-:S04]  /*0980*/  SEL R0, RZ, 0x1, !P0 ;  /* 0x00000001ff007807 */ /* 0x000fc80004000000 */
[----:B------:R-:W-:-:S04]  /*0990*/  LOP3.LUT R0, R0, 0x1, R7, 0xf8, !PT ;  /* 0x0000000100007812 */ /* 0x000fc800078ef807 */
[----:B------:R-:W-:-:S05]  /*09a0*/  LOP3.LUT R0, R0, R3, RZ, 0xc0, !PT ;  /* 0x0000000300007212 */ /* 0x000fca00078ec0ff */
[----:B------:R-:W-:-:S05]  /*09b0*/  IMAD.IADD R7, R7, 0x1, R0 ;  /* 0x0000000107077824 */ /* 0x000fca00078e0200 */
[----:B------:R-:W-:Y:S01]  /*09c0*/  LOP3.LUT R2, R7, R2, RZ, 0xfc, !PT ;  /* 0x0000000207027212 */ /* 0x000fe200078efcff */
[----:B------:R-:W-:Y:S05]  /*09d0*/  BRA `(.L_x_64) ;  /* 0x0000004000007947 */ /* 0x000fea0003800000 */
.L_x_63:
[----:B------:R-:W-:-:S04]  /*09e0*/  LOP3.LUT R2, R2, 0x80000000, RZ, 0xc0, !PT ;  /* 0x8000000002027812 */ /* 0x000fc800078ec0ff */
[----:B------:R-:W-:Y:S01]  /*09f0*/  LOP3.LUT R2, R2, 0x7f800000, RZ, 0xfc, !PT ;  /* 0x7f80000002027812 */ /* 0x000fe200078efcff */
[----:B------:R-:W-:Y:S05]  /*0a00*/  BRA `(.L_x_64) ;  /* 0x0000001000007947 */ /* 0x000fea0003800000 */
.L_x_62:
[----:B------:R-:W-:Y:S02]  /*0a10*/  IMAD R2, R3, 0x800000, R2 ;  /* 0x0080000003027824 */ /* 0x000fe400078e0202 */
.L_x_64:
[----:B------:R-:W-:Y:S05]  /*0a20*/  BSYNC B2 ;  /* 0x0000000000027941 */ /* 0x000fea0003800000 */
.L_x_61:
[----:B------:R-:W-:Y:S05]  /*0a30*/  BRA `(.L_x_65) ;  /* 0x0000008000007947 */ /* 0x000fea0003800000 */
.L_x_60:
[----:B------:R-:W-:-:S04]  /*0a40*/  LOP3.LUT R2, R7, 0x80000000, R6, 0x48, !PT ;  /* 0x8000000007027812 */ /* 0x000fc800078e4806 */
[----:B------:R-:W-:Y:S01]  /*0a50*/  LOP3.LUT R2, R2, 0x7f800000, RZ, 0xfc, !PT ;  /* 0x7f80000002027812 */ /* 0x000fe200078efcff */
[----:B------:R-:W-:Y:S05]  /*0a60*/  BRA `(.L_x_65) ;  /* 0x0000005000007947 */ /* 0x000fea0003800000 */
.L_x_59:
[----:B------:R-:W-:Y:S01]  /*0a70*/  LOP3.LUT R2, R7, 0x80000000, R6, 0x48, !PT ;  /* 0x8000000007027812 */ /* 0x000fe200078e4806 */
[----:B------:R-:W-:Y:S05]  /*0a80*/  BRA `(.L_x_65) ;  /* 0x0000003000007947 */ /* 0x000fea0003800000 */
.L_x_58:
[----:B------:R-:W0:Y:S01]  /*0a90*/  MUFU.RSQ R2, -QNAN ;  /* 0xffc0000000027908 */ /* 0x000e220000001400 */
[----:B------:R-:W-:Y:S05]  /*0aa0*/  BRA `(.L_x_65) ;  /* 0x0000001000007947 */ /* 0x000fea0003800000 */
.L_x_57:
[----:B------:R-:W-:Y:S02]  /*0ab0*/  FADD.FTZ R2, R0, R3 ;  /* 0x0000000300027221 */ /* 0x000fe40000010000 */
.L_x_65:
[----:B------:R-:W-:Y:S05]  /*0ac0*/  BSYNC B1 ;  /* 0x0000000000017941 */ /* 0x000fea0003800000 */
.L_x_55:
[----:B0-----:R-:W-:Y:S02]  /*0ad0*/  IMAD.MOV.U32 R0, RZ, RZ, R2 ;  /* 0x000000ffff007224 */ /* 0x001fe400078e0002 */
[----:B------:R-:W-:Y:S02]  /*0ae0*/  IMAD.MOV.U32 R2, RZ, RZ, R10 ;  /* 0x000000ffff027224 */ /* 0x000fe400078e000a */
[----:B------:R-:W-:-:S04]  /*0af0*/  IMAD.MOV.U32 R3, RZ, RZ, 0x0 ;  /* 0x00000000ff037424 */ /* 0x000fc800078e00ff */
[----:B------:R-:W-:Y:S05]  /*0b00*/  RET.REL.NODEC R2 `(tvmgen_default_fused_sqrt_multiply_add_divide_multiply_reshape_kernel) ;  /* 0xfffff4f002007950 */ /* 0x000fea0003c3ffff */
.L_x_66:
        /* <DEDUP_REMOVED lines=15> */
.L_x_81:


//--------------------- .text.tvmgen_default_fused_reshape_kernel --------------------------
	.section	.text.tvmgen_default_fused_reshape_kernel,"ax",@progbits
	.sectioninfo	@"SHI_REGISTERS=12"
	.align	128
        .global         tvmgen_default_fused_reshape_kernel
        .type           tvmgen_default_fused_reshape_kernel,@function
        .size           tvmgen_default_fused_reshape_kernel,(.L_x_97 - tvmgen_default_fused_reshape_kernel)
        .other          tvmgen_default_fused_reshape_kernel,@"STO_CUDA_ENTRY STV_DEFAULT"
tvmgen_default_fused_reshape_kernel:
.text.tvmgen_default_fused_reshape_kernel:
[----:B------:R-:W-:Y:S02]  /*0000*/  MOV R1, c[0x0][0x28] ;  /* 0x00000a0000017a02 */ /* 0x000fe40000000f00 */
[----:B------:R-:W0:Y:S01]  /*0010*/  S2R R4, SR_CTAID.X ;  /* 0x0000000000047919 */ /* 0x000e220000002500 */
[----:B------:R-:W-:Y:S01]  /*0020*/  MOV R5, 0x4 ;  /* 0x0000000400057802 */ /* 0x000fe20000000f00 */
[----:B------:R-:W-:Y:S02]  /*0030*/  ULDC.64 UR4, c[0x0][0x118] ;  /* 0x0000460000047ab9 */ /* 0x000fe40000000a00 */
[----:B------:R-:W0:Y:S02]  /*0040*/  S2R R3, SR_TID.X ;  /* 0x0000000000037919 */ /* 0x000e240000002100 */
[----:B0-----:R-:W-:-:S05]  /*0050*/  LEA R4, R4, R3, 0xa ;  /* 0x0000000304047211 */ /* 0x001fca00078e50ff */
[----:B------:R-:W-:-:S05]  /*0060*/  IMAD.WIDE R2, R4, R5, c[0x0][0x168] ;  /* 0x00005a0004027625 */ /* 0x000fca00078e0205 */
[----:B------:R-:W2:Y:S04]  /*0070*/  LDG.E.CONSTANT R7, [R2.64] ;  /* 0x0000000402077981 */ /* 0x000ea8000c1e9900 */
[----:B------:R-:W3:Y:S01]  /*0080*/  LDG.E.CONSTANT R9, [R2.64+0x100000] ;  /* 0x1000000402097981 */ /* 0x000ee2000c1e9900 */
[----:B------:R-:W-:-:S05]  /*0090*/  IMAD.WIDE R4, R4, R5, c[0x0][0x160] ;  /* 0x0000580004047625 */ /* 0x000fca00078e0205 */
[----:B--2---:R-:W-:Y:S04]  /*00a0*/  STG.E [R4.64], R7 ;  /* 0x0000000704007986 */ /* 0x004fe8000c101904 */
[----:B---3--:R-:W-:Y:S01]  /*00b0*/  STG.E [R4.64+0x100000], R9 ;  /* 0x1000000904007986 */ /* 0x008fe2000c101904 */
[----:B------:R-:W-:Y:S05]  /*00c0*/  EXIT ;  /* 0x000000000000794d */ /* 0x000fea0003800000 */
.L_x_67:
        /* <DEDUP_REMOVED lines=11> */
.L_x_97:


//--------------------- .text.tvmgen_default_fused_reshape_add_kernel --------------------------
	.section	.text.tvmgen_default_fused_reshape_add_kernel,"ax",@progbits
	.sectioninfo	@"SHI_REGISTERS=12"
	.align	128
        .global         tvmgen_default_fused_reshape_add_kernel
        .type           tvmgen_default_fused_reshape_add_kernel,@function
        .size           tvmgen_default_fused_reshape_add_kernel,(.L_x_98 - tvmgen_default_fused_reshape_add_kernel)
        .other          tvmgen_default_fused_reshape_add_kernel,@"STO_CUDA_ENTRY STV_DEFAULT"
tvmgen_default_fused_reshape_add_kernel:
.text.tvmgen_default_fused_reshape_add_kernel:
[----:B------:R-:W-:Y:S02]  /*0000*/  MOV R1, c[0x0][0x28] ;  /* 0x00000a0000017a02 */ /* 0x000fe40000000f00 */
[----:B------:R-:W0:Y:S01]  /*0010*/  S2R R6, SR_CTAID.X ;  /* 0x0000000000067919 */ /* 0x000e220000002500 */
[----:B------:R-:W-:Y:S01]  /*0020*/  MOV R7, 0x4 ;  /* 0x0000000400077802 */ /* 0x000fe20000000f00 */
[----:B------:R-:W-:Y:S02]  /*0030*/  ULDC.64 UR4, c[0x0][0x118] ;  /* 0x0000460000047ab9 */ /* 0x000fe40000000a00 */
[----:B------:R-:W0:Y:S02]  /*0040*/  S2R R3, SR_TID.X ;  /* 0x0000000000037919 */ /* 0x000e240000002100 */
[----:B0-----:R-:W-:-:S05]  /*0050*/  LEA R6, R6, R3, 0xa ;  /* 0x0000000306067211 */ /* 0x001fca00078e50ff */
[----:B------:R-:W-:-:S04]  /*0060*/  IMAD.WIDE R2, R6, R7, c[0x0][0x170] ;  /* 0x00005c0006027625 */ /* 0x000fc800078e0207 */
[CC--:B------:R-:W-:Y:S02]  /*0070*/  IMAD.WIDE R4, R6.reuse, R7.reuse, c[0x0][0x168] ;  /* 0x00005a0006047625 */ /* 0x0c0fe400078e0207 */
[----:B------:R-:W2:Y:S04]  /*0080*/  LDG.E.CONSTANT R2, [R2.64] ;  /* 0x0000000402027981 */ /* 0x000ea8000c1e9900 */
[----:B------:R-:W2:Y:S01]  /*0090*/  LDG.E.CONSTANT R5, [R4.64] ;  /* 0x0000000404057981 */ /* 0x000ea2000c1e9900 */
[----:B------:R-:W-:Y:S01]  /*00a0*/  IMAD.WIDE R6, R6, R7, c[0x0][0x160] ;  /* 0x0000580006067625 */ /* 0x000fe200078e0207 */
[----:B--2---:R-:W-:-:S05]  /*00b0*/  FADD R9, R2, R5 ;  /* 0x0000000502097221 */ /* 0x004fca0000000000 */
[----:B------:R-:W-:Y:S01]  /*00c0*/  STG.E [R6.64], R9 ;  /* 0x0000000906007986 */ /* 0x000fe2000c101904 */
[----:B------:R-:W-:Y:S05]  /*00d0*/  EXIT ;  /* 0x000000000000794d */ /* 0x000fea0003800000 */
.L_x_68:
        /* <DEDUP_REMOVED lines=10> */
.L_x_98:


//--------------------- .text.tvmgen_default_fused_nn_dense_kernel --------------------------
	.section	.text.tvmgen_default_fused_nn_dense_kernel,"ax",@progbits
	.sectionflags	@"SHF_BARRIERS=1"
	.sectioninfo	@"SHI_REGISTERS=63"
	.align	128
        .global         tvmgen_default_fused_nn_dense_kernel
        .type           tvmgen_default_fused_nn_dense_kernel,@function
        .size           tvmgen_default_fused_nn_dense_kernel,(.L_x_99 - tvmgen_default_fused_nn_dense_kernel)
        .other          tvmgen_default_fused_nn_dense_kernel,@"STO_CUDA_ENTRY STV_DEFAULT"
tvmgen_default_fused_nn_dense_kernel:
.text.tvmgen_default_fused_nn_dense_kernel:
[----:B------:R-:W-:Y:S02]  /*0000*/  MOV R1, c[0x0][0x28] ;  /* 0x00000a0000017a02 */ /* 0x000fe40000000f00 */
[----:B------:R-:W0:Y:S01]  /*0010*/  S2R R10, SR_TID.X ;  /* 0x00000000000a7919 */ /* 0x000e220000002100 */
[----:B------:R-:W-:Y:S01]  /*0020*/  MOV R8, 0x4 ;  /* 0x0000000400087802 */ /* 0x000fe20000000f00 */
[----:B------:R-:W-:Y:S02]  /*0030*/  ULDC.64 UR4, c[0x0][0x118] ;  /* 0x0000460000047ab9 */ /* 0x000fe40000000a00 */
[----:B------:R-:W0:Y:S04]  /*0040*/  S2R R6, SR_CTAID.X ;  /* 0x0000000000067919 */ /* 0x000e280000002500 */
[----:B------:R-:W1:Y:S01]  /*0050*/  S2R R7, SR_CTAID.Y ;  /* 0x0000000000077919 */ /* 0x000e620000002600 */
[-C--:B0-----:R-:W-:Y:S02]  /*0060*/  LEA R3, R6, R10.reuse, 0xb ;  /* 0x0000000a06037211 */ /* 0x081fe400078e58ff */
[----:B-1----:R-:W-:-:S03]  /*0070*/  LEA R5, R7, R10, 0xb ;  /* 0x0000000a07057211 */ /* 0x002fc600078e58ff */
[----:B------:R-:W-:-:S04]  /*0080*/  IMAD.WIDE R2, R3, R8, c[0x0][0x170] ;  /* 0x00005c0003027625 */ /* 0x000fc800078e0208 */
[----:B------:R-:W-:Y:S01]  /*0090*/  IMAD.WIDE R4, R5, R8, c[0x0][0x168] ;  /* 0x00005a0005047625 */ /* 0x000fe200078e0208 */
        /* <DEDUP_REMOVED lines=50> */
[----:B--2---:R-:W-:-:S03]  /*03c0*/  FFMA R0, R0, R41, RZ ;  /* 0x0000002900007223 */ /* 0x004fc600000000ff */
[----:B------:R-:W2:Y:S01]  /*03d0*/  LDG.E.CONSTANT R41, [R4.64+0x1800] ;  /* 0x0018000404297981 */ /* 0x000ea2000c1e9900 */
[----:B---3--:R-:W-:-:S03]  /*03e0*/  FFMA R0, R43, R42, R0 ;  /* 0x0000002a2b007223 */ /* 0x008fc60000000000 */
[----:B------:R-:W3:Y:S04]  /*03f0*/  LDG.E.CONSTANT R42, [R2.64+0x1700] ;  /* 0x00170004022a7981 */ /* 0x000ee8000c1e9900 */
[----:B------:R-:W3:Y:S01]  /*0400*/  LDG.E.CONSTANT R43, [R4.64+0x1700] ;  /* 0x00170004042b7981 */ /* 0x000ee2000c1e9900 */
[----:B----4-:R-:W-:-:S03]  /*0410*/  FFMA R54, R55, R54, R0 ;  /* 0x0000003637367223 */ /* 0x010fc60000000000 */
[----:B------:R-:W2:Y:S01]  /*0420*/  LDG.E.CONSTANT R0, [R2.64+0x1800] ;  /* 0x0018000402007981 */ /* 0x000ea2000c1e9900 */
[----:B-----5:R-:W-:-:S03]  /*0430*/  FFMA R55, R47, R46, R54 ;  /* 0x0000002e2f377223 */ /* 0x020fc60000000036 */
[----:B------:R-:W4:Y:S04]  /*0440*/  LDG.E.CONSTANT R46, [R2.64+0x1900] ;  /* 0x00190004022e7981 */ /* 0x000f28000c1e9900 */
[----:B------:R-:W4:Y:S01]  /*0450*/  LDG.E.CONSTANT R47, [R4.64+0x1900] ;  /* 0x00190004042f7981 */ /* 0x000f22000c1e9900 */
[----:B------:R-:W-:-:S03]  /*0460*/  FFMA R55, R48, R49, R55 ;  /* 0x0000003130377223 */ /* 0x000fc60000000037 */
[----:B------:R-:W5:Y:S04]  /*0470*/  LDG.E.CONSTANT R48, [R2.64+0x1a00] ;  /* 0x001a000402307981 */ /* 0x000f68000c1e9900 */
[----:B------:R-:W5:Y:S01]  /*0480*/  LDG.E.CONSTANT R49, [R4.64+0x1a00] ;  /* 0x001a000404317981 */ /* 0x000f62000c1e9900 */
[----:B------:R-:W-:-:S03]  /*0490*/  FFMA R54, R52, R53, R55 ;  /* 0x0000003534367223 */ /* 0x000fc60000000037 */
[----:B------:R-:W5:Y:S04]  /*04a0*/  LDG.E.CONSTANT R52, [R2.64+0x1b00] ;  /* 0x001b000402347981 */ /* 0x000f68000c1e9900 */
[----:B------:R-:W5:Y:S01]  /*04b0*/  LDG.E.CONSTANT R53, [R4.64+0x1b00] ;  /* 0x001b000404357981 */ /* 0x000f62000c1e9900 */
[----:B------:R-:W-:-:S03]  /*04c0*/  FFMA R60, R51, R50, R54 ;  /* 0x00000032333c7223 */ /* 0x000fc60000000036 */
[----:B------:R-:W5:Y:S04]  /*04d0*/  LDG.E.CONSTANT R54, [R2.64+0x1c00] ;  /* 0x001c000402367981 */ /* 0x000f68000c1e9900 */
[----:B------:R-:W5:Y:S04]  /*04e0*/  LDG.E.CONSTANT R55, [R4.64+0x1c00] ;  /* 0x001c000404377981 */ /* 0x000f68000c1e9900 */
        /* <DEDUP_REMOVED lines=18> */
[----:B---3--:R-:W-:-:S04]  /*0610*/  FFMA R13, R42, R43, R13 ;  /* 0x0000002b2a0d7223 */ /* 0x008fc8000000000d */
[----:B--2---:R-:W-:-:S04]  /*0620*/  FFMA R13, R0, R41, R13 ;  /* 0x00000029000d7223 */ /* 0x004fc8000000000d */
[----:B----4-:R-:W-:-:S04]  /*0630*/  FFMA R13, R46, R47, R13 ;  /* 0x0000002f2e0d7223 */ /* 0x010fc8000000000d */
[----:B-----5:R-:W-:-:S04]  /*0640*/  FFMA R13, R48, R49, R13 ;  /* 0x00000031300d7223 */ /* 0x020fc8000000000d */
        /* <DEDUP_REMOVED lines=13> */
[----:B------:R-:W-:Y:S01]  /*0720*/  LOP3.LUT P0, RZ, R10, 0x1f, RZ, 0xc0, !PT ;  /* 0x0000001f0aff7812 */ /* 0x000fe2000780c0ff */
[----:B0-----:R-:W-:-:S05]  /*0730*/  FADD R13, R11, R2 ;  /* 0x000000020b0d7221 */ /* 0x001fca0000000000 */
[----:B------:R-:W0:Y:S07]  /*0740*/  SHFL.DOWN PT, R2, R13, 0x1, 0x1f ;  /* 0x08201f000d027f89 */ /* 0x000e2e00000e0000 */
[----:B------:R-:W-:Y:S02]  /*0750*/  @!P0 SHF.R.S32.HI R4, RZ, 0x5, R10 ;  /* 0x00000005ff048819 */ /* 0x000fe4000001140a */
[----:B------:R-:W-:Y:S01]  /*0760*/  ISETP.GT.AND P1, PT, R10, 0x1, PT ;  /* 0x000000010a00780c */ /* 0x000fe20003f24270 */
[----:B0-----:R-:W-:-:S05]  /*0770*/  @!P0 FADD R15, R13, R2 ;  /* 0x000000020d0f8221 */ /* 0x001fca0000000000 */
[----:B------:R-:W-:Y:S04]  /*0780*/  @!P0 STS [R4.X4+0x4], R15 ;  /* 0x0000040f04008388 */ /* 0x000fe80000004800 */
[----:B------:R-:W-:Y:S06]  /*0790*/  BAR.SYNC.DEFER_BLOCKING 0x0 ;  /* 0x0000000000007b1d */ /* 0x000fec0000010000 */
[----:B------:R-:W0:Y:S01]  /*07a0*/  @!P1 LDS R9, [R10.X4+0x4] ;  /* 0x000004000a099984 */ /* 0x000e220000004800 */
[----:B------:R-:W-:-:S02]  /*07b0*/  VOTE.ANY R2, PT, PT ;  /* 0x0000000000027806 */ /* 0x000fc400038e0100 */
[----:B------:R-:W-:-:S04]  /*07c0*/  ISETP.NE.AND P0, PT, R10, RZ, PT ;  /* 0x000000ff0a00720c */ /* 0x000fc80003f05270 */
[----:B0-----:R-:W0:Y:S02]  /*07d0*/  SHFL.DOWN PT, R2, R9, 0x1, 0x1f ;  /* 0x08201f0009027f89 */ /* 0x001e2400000e0000 */
[----:B0-----:R-:W-:-:S07]  /*07e0*/  FADD R0, R9, R2 ;  /* 0x0000000209007221 */ /* 0x001fce0000000000 */
[----:B------:R0:W-:Y:S04]  /*07f0*/  @!P0 STS [RZ], R0 ;  /* 0x00000000ff008388 */ /* 0x0001e80000000800 */
[----:B------:R-:W-:Y:S06]  /*0800*/  BAR.SYNC.DEFER_BLOCKING 0x0 ;  /* 0x0000000000007b1d */ /* 0x000fec0000010000 */
[----:B------:R-:W-:Y:S05]  /*0810*/  @P0 EXIT ;  /* 0x000000000000094d */ /* 0x000fea0003800000 */
[----:B0-----:R-:W0:Y:S01]  /*0820*/  LDS R3, [RZ] ;  /* 0x00000000ff037984 */ /* 0x001e220000000800 */
[----:B------:R-:W-:-:S05]  /*0830*/  LEA R9, R7, R6, 0xb ;  /* 0x0000000607097211 */ /* 0x000fca00078e58ff */
[----:B------:R-:W-:-:S05]  /*0840*/  IMAD.WIDE R8, R9, R8, c[0x0][0x160] ;  /* 0x0000580009087625 */ /* 0x000fca00078e0208 */
[----:B0-----:R-:W-:Y:S01]  /*0850*/  STG.E [R8.64], R3 ;  /* 0x0000000308007986 */ /* 0x001fe2000c101904 */
[----:B------:R-:W-:Y:S05]  /*0860*/  EXIT ;  /* 0x000000000000794d */ /* 0x000fea0003800000 */
.L_x_69:
        /* <DEDUP_REMOVED lines=9> */
.L_x_99:


//--------------------- .text.tvmgen_default_fused_nn_dense_1_kernel --------------------------
	.section	.text.tvmgen_default_fused_nn_dense_1_kernel,"ax",@progbits
	.sectionflags	@"SHF_BARRIERS=1"
	.sectioninfo	@"SHI_REGISTERS=63"
	.align	128
        .global         tvmgen_default_fused_nn_dense_1_kernel
        .type           tvmgen_default_fused_nn_dense_1_kernel,@function
        .size           tvmgen_default_fused_nn_dense_1_kernel,(.L_x_100 - tvmgen_default_fused_nn_dense_1_kernel)
        .other          tvmgen_default_fused_nn_dense_1_kernel,@"STO_CUDA_ENTRY STV_DEFAULT"
tvmgen_default_fused_nn_dense_1_kernel:
.text.tvmgen_default_fused_nn_dense_1_kernel:
        /* <DEDUP_REMOVED lines=135> */
.L_x_70:
        /* <DEDUP_REMOVED lines=9> */
.L_x_100:


//--------------------- .text.tvmgen_default_fused_reshape_1_kernel --------------------------
	.section	.text.tvmgen_default_fused_reshape_1_kernel,"ax",@progbits
	.sectioninfo	@"SHI_REGISTERS=17"
	.align	128
        .global         tvmgen_default_fused_reshape_1_kernel
        .type           tvmgen_default_fused_reshape_1_kernel,@function
        .size           tvmgen_default_fused_reshape_1_kernel,(.L_x_101 - tvmgen_default_fused_reshape_1_kernel)
        .other          tvmgen_default_fused_reshape_1_kernel,@"STO_CUDA_ENTRY STV_DEFAULT"
tvmgen_default_fused_reshape_1_kernel:
.text.tvmgen_default_fused_reshape_1_kernel:
[----:B------:R-:W-:Y:S02]  /*0000*/  IMAD.MOV.U32 R1, RZ, RZ, c[0x0][0x28] ;  /* 0x00000a00ff017624 */ /* 0x000fe400078e00ff */
[----:B------:R-:W0:Y:S01]  /*0010*/  S2R R9, SR_CTAID.X ;  /* 0x0000000000097919 */ /* 0x000e220000002500 */
[----:B------:R-:W-:Y:S01]  /*0020*/  IMAD.MOV.U32 R3, RZ, RZ, 0x4 ;  /* 0x00000004ff037424 */ /* 0x000fe200078e00ff */
[----:B------:R-:W-:Y:S01]  /*0030*/  ULDC.64 UR4, c[0x0][0x118] ;  /* 0x0000460000047ab9 */ /* 0x000fe20000000a00 */
[----:B------:R-:W-:Y:S01]  /*0040*/  IMAD.MOV.U32 R10, RZ, RZ, 0x10 ;  /* 0x00000010ff0a7424 */ /* 0x000fe200078e00ff */
[----:B------:R-:W1:Y:S01]  /*0050*/  S2R R0, SR_TID.X ;  /* 0x0000000000007919 */ /* 0x000e620000002100 */
[C---:B0-----:R-:W-:Y:S01]  /*0060*/  LEA.HI.SX32 R8, R9.reuse, 0x18, 0x1b ;  /* 0x0000001809087811 */ /* 0x041fe200078fdaff */
[C---:B-1----:R-:W-:Y:S01]  /*0070*/  IMAD R0, R9.reuse, 0x400, R0 ;  /* 0x0000040009007824 */ /* 0x042fe200078e0200 */
[----:B------:R-:W-:-:S03]  /*0080*/  LEA.HI.SX32 R9, R9, 0x8, 0x1b ;  /* 0x0000000809097811 */ /* 0x000fc600078fdaff */
[C---:B------:R-:W-:Y:S01]  /*0090*/  IMAD.WIDE R2, R0.reuse, R3, c[0x0][0x160] ;  /* 0x0000580000027625 */ /* 0x040fe200078e0203 */
[----:B------:R-:W-:-:S03]  /*00a0*/  IADD3 R0, R0, 0xc0000, RZ ;  /* 0x000c000000007810 */ /* 0x000fc60007ffe0ff */
[----:B------:R-:W-:Y:S02]  /*00b0*/  IMAD.MOV.U32 R13, RZ, RZ, R2 ;  /* 0x000000ffff0d7224 */ /* 0x000fe400078e0002 */
[----:B------:R-:W-:Y:S02]  /*00c0*/  IMAD.MOV.U32 R14, RZ, RZ, R3 ;  /* 0x000000ffff0e7224 */ /* 0x000fe400078e0003 */
.L_x_71:
[C---:B------:R-:W-:Y:S02]  /*00d0*/  IADD3 R2, R8.reuse, -0x18, RZ ;  /* 0xffffffe808027810 */ /* 0x040fe40007ffe0ff */
[----:B------:R-:W-:Y:S02]  /*00e0*/  ISETP.GT.AND P1, PT, R9, 0x1f4, PT ;  /* 0x000001f40900780c */ /* 0x000fe40003f24270 */
[----:B0-----:R-:W-:Y:S02]  /*00f0*/  IADD3 R3, R8, -0x8, RZ ;  /* 0xfffffff808037810 */ /* 0x001fe40007ffe0ff */
[----:B------:R-:W-:Y:S02]  /*0100*/  ISETP.GT.AND P0, PT, R2, 0x1f4, PT ;  /* 0x000001f40200780c */ /* 0x000fe40003f04270 */
[----:B------:R-:W-:-:S07]  /*0110*/  ISETP.GT.AND P2, PT, R3, 0x1f4, PT ;  /* 0x000001f40300780c */ /* 0x000fce0003f44270 */
[----:B------:R-:W-:-:S04]  /*0120*/  @!P1 IADD3 R5, R0, -0x80000, RZ ;  /* 0xfff8000000059810 */ /* 0x000fc80007ffe0ff */
[C---:B------:R-:W-:Y:S01]  /*0130*/  @!P0 IADD3 R2, R0.reuse, -0xc0000, RZ ;  /* 0xfff4000000028810 */ /* 0x040fe20007ffe0ff */
[----:B------:R-:W-:Y:S01]  /*0140*/  @!P1 IMAD.HI R6, R5, 0x20b3dd41, RZ ;  /* 0x20b3dd4105069827 */ /* 0x000fe200078e02ff */
[----:B------:R-:W-:-:S03]  /*0150*/  @!P2 IADD3 R11, R0, -0x40000, RZ ;  /* 0xfffc0000000ba810 */ /* 0x000fc60007ffe0ff */
[----:B------:R-:W-:Y:S01]  /*0160*/  @!P0 IMAD.HI R3, R2, 0x20b3dd41, RZ ;  /* 0x20b3dd4102038827 */ /* 0x000fe200078e02ff */
[----:B------:R-:W-:-:S03]  /*0170*/  @!P1 SHF.R.U32.HI R7, RZ, 0x1f, R6 ;  /* 0x0000001fff079819 */ /* 0x000fc60000011606 */
[----:B------:R-:W-:Y:S01]  /*0180*/  @!P2 IMAD.HI R12, R11, 0x20b3dd41, RZ ;  /* 0x20b3dd410b0ca827 */ /* 0x000fe200078e02ff */
[----:B------:R-:W-:Y:S02]  /*0190*/  @!P0 SHF.R.U32.HI R4, RZ, 0x1f, R3 ;  /* 0x0000001fff048819 */ /* 0x000fe40000011603 */
[----:B------:R-:W-:Y:S02]  /*01a0*/  @!P1 LEA.HI.SX32 R6, R6, R7, 0xb ;  /* 0x0000000706069211 */ /* 0x000fe400078f5aff */
[----:B------:R-:W-:Y:S02]  /*01b0*/  @!P2 SHF.R.U32.HI R7, RZ, 0x1f, R12 ;  /* 0x0000001fff07a819 */ /* 0x000fe4000001160c */
[----:B------:R-:W-:Y:S01]  /*01c0*/  @!P0 LEA.HI.SX32 R3, R3, R4, 0xb ;  /* 0x0000000403038211 */ /* 0x000fe200078f5aff */
[----:B------:R-:W-:Y:S01]  /*01d0*/  @!P1 IMAD R5, R6, -0xfa8000, R5 ;  /* 0xff05800006059824 */ /* 0x000fe200078e0205 */
[----:B------:R-:W-:Y:S01]  /*01e0*/  @!P2 LEA.HI.SX32 R12, R12, R7, 0xb ;  /* 0x000000070c0ca211 */ /* 0x000fe200078f5aff */
[----:B------:R-:W-:-:S02]  /*01f0*/  @!P2 IMAD.MOV.U32 R7, RZ, RZ, 0x4 ;  /* 0x00000004ff07a424 */ /* 0x000fc400078e00ff */
[----:B------:R-:W-:Y:S02]  /*0200*/  @!P0 IMAD R3, R3, -0xfa8000, R2 ;  /* 0xff05800003038824 */ /* 0x000fe400078e0202 */
[----:B------:R-:W-:Y:S02]  /*0210*/  @!P0 IMAD.MOV.U32 R2, RZ, RZ, 0x4 ;  /* 0x00000004ff028424 */ /* 0x000fe400078e00ff */
[----:B------:R-:W-:Y:S02]  /*0220*/  @!P2 IMAD R6, R12, -0xfa8000, R11 ;  /* 0xff0580000c06a824 */ /* 0x000fe400078e020b */
[----:B------:R-:W-:Y:S02]  /*0230*/  @!P1 IMAD.MOV.U32 R4, RZ, RZ, 0x4 ;  /* 0x00000004ff049424 */ /* 0x000fe400078e00ff */
[----:B------:R-:W-:-:S04]  /*0240*/  @!P0 IMAD.WIDE R2, R3, R2, c[0x0][0x168] ;  /* 0x00005a0003028625 */ /* 0x000fc800078e0202 */
[----:B------:R-:W-:Y:S02]  /*0250*/  @!P2 IMAD.WIDE R6, R6, R7, c[0x0][0x168] ;  /* 0x00005a000606a625 */ /* 0x000fe400078e0207 */
[----:B------:R-:W2:Y:S02]  /*0260*/  @!P0 LDG.E.CONSTANT R3, [R2.64] ;  /* 0x0000000402038981 */ /* 0x000ea4000c1e9900 */
[----:B------:R-:W-:Y:S02]  /*0270*/  @!P1 IMAD.WIDE R4, R5, R4, c[0x0][0x168] ;  /* 0x00005a0005049625 */ /* 0x000fe400078e0204 */
[----:B------:R-:W3:Y:S04]  /*0280*/  @!P2 LDG.E.CONSTANT R7, [R6.64] ;  /* 0x000000040607a981 */ /* 0x000ee8000c1e9900 */
[----:B------:R0:W4:Y:S01]  /*0290*/  @!P1 LDG.E.CONSTANT R11, [R4.64] ;  /* 0x00000004040b9981 */ /* 0x000122000c1e9900 */
[----:B------:R-:W-:Y:S01]  /*02a0*/  ISETP.NE.AND P3, PT, R10, 0x1f0, PT ;  /* 0x000001f00a00780c */ /* 0x000fe20003f65270 */
[----:B0-----:R-:W-:-:S02]  /*02b0*/  IMAD.MOV.U32 R4, RZ, RZ, R13 ;  /* 0x000000ffff047224 */ /* 0x001fc400078e000d */
[----:B------:R-:W-:-:S05]  /*02c0*/  IMAD.MOV.U32 R5, RZ, RZ, R14 ;  /* 0x000000ffff057224 */ /* 0x000fca00078e000e */
[----:B--2---:R0:W-:Y:S04]  /*02d0*/  @!P0 STG.E [R4.64], R3 ;  /* 0x0000000304008986 */ /* 0x0041e8000c101904 */
[----:B---3--:R0:W-:Y:S04]  /*02e0*/  @!P2 STG.E [R4.64+0x200000], R7 ;  /* 0x200000070400a986 */ /* 0x0081e8000c101904 */
[----:B----4-:R0:W-:Y:S01]  /*02f0*/  @!P1 STG.E [R4.64+0x100000], R11 ;  /* 0x1000000b04009986 */ /* 0x0101e2000c101904 */
[----:B------:R-:W-:Y:S05]  /*0300*/  @!P3 EXIT ;  /* 0x000000000000b94d */ /* 0x000fea0003800000 */
[----:B------:R-:W-:-:S13]  /*0310*/  ISETP.GT.AND P0, PT, R8, 0x1f4, PT ;  /* 0x000001f40800780c */ /* 0x000fda0003f04270 */
[----:B------:R-:W-:-:S05]  /*0320*/  @!P0 IMAD.HI R2, R0, 0x20b3dd41, RZ ;  /* 0x20b3dd4100028827 */ /* 0x000fca00078e02ff */
[----:B0-----:R-:W-:-:S04]  /*0330*/  @!P0 SHF.R.U32.HI R3, RZ, 0x1f, R2 ;  /* 0x0000001fff038819 */ /* 0x001fc80000011602 */
[----:B------:R-:W-:Y:S01]  /*0340*/  @!P0 LEA.HI.SX32 R3, R2, R3, 0xb ;  /* 0x0000000302038211 */ /* 0x000fe200078f5aff */
[----:B------:R-:W-:-:S04]  /*0350*/  @!P0 IMAD.MOV.U32 R2, RZ, RZ, 0x4 ;  /* 0x00000004ff028424 */ /* 0x000fc800078e00ff */
[----:B------:R-:W-:-:S04]  /*0360*/  @!P0 IMAD R3, R3, -0xfa8000, R0 ;  /* 0xff05800003038824 */ /* 0x000fc800078e0200 */
[----:B------:R-:W-:-:S06]  /*0370*/  @!P0 IMAD.WIDE R2, R3, R2, c[0x0][0x168] ;  /* 0x00005a0003028625 */ /* 0x000fcc00078e0202 */
[----:B------:R-:W2:Y:S01]  /*0380*/  @!P0 LDG.E.CONSTANT R3, [R2.64] ;  /* 0x0000000402038981 */ /* 0x000ea2000c1e9900 */
[----:B------:R-:W-:Y:S02]  /*0390*/  IADD3 R10, R10, 0x20, RZ ;  /* 0x000000200a0a7810 */ /* 0x000fe40007ffe0ff */
[----:B------:R-:W-:Y:S02]  /*03a0*/  IADD3 R9, R9, 0x20, RZ ;  /* 0x0000002009097810 */ /* 0x000fe40007ffe0ff */
[----:B------:R-:W-:Y:S02]  /*03b0*/  IADD3 R8, R8, 0x20, RZ ;  /* 0x0000002008087810 */ /* 0x000fe40007ffe0ff */
[----:B------:R-:W-:Y:S01]  /*03c0*/  IADD3 R0, R0, 0x100000, RZ ;  /* 0x0010000000007810 */ /* 0x000fe20007ffe0ff */
[----:B--2---:R0:W-:Y:S01]  /*03d0*/  @!P0 STG.E [R4.64+0x300000], R3 ;  /* 0x3000000304008986 */ /* 0x0041e2000c101904 */
[----:B------:R-:W-:-:S05]  /*03e0*/  IADD3 R13, P0, R4, 0x400000, RZ ;  /* 0x00400000040d7810 */ /* 0x000fca0007f1e0ff */
[----:B------:R-:W-:Y:S01]  /*03f0*/  IMAD.X R14, RZ, RZ, R5, P0 ;  /* 0x000000ffff0e7224 */ /* 0x000fe200000e0605 */
[----:B------:R-:W-:Y:S05]  /*0400*/  BRA `(.L_x_71) ;  /* 0xfffffcc000007947 */ /* 0x000fea000383ffff */
.L_x_72:
        /* <DEDUP_REMOVED lines=15> */
.L_x_101:


//--------------------- .text.tvmgen_default_fused_nn_softmax_kernel_2 --------------------------
	.section	.text.tvmgen_default_fused_nn_softmax_kernel_2,"ax",@progbits
	.sectioninfo	@"SHI_REGISTERS=62"
	.align	128
        .global         tvmgen_default_fused_nn_softmax_kernel_2
        .type           tvmgen_default_fused_nn_softmax_kernel_2,@function
        .size           tvmgen_default_fused_nn_softmax_kernel_2,(.L_x_102 - tvmgen_default_fused_nn_softmax_kernel_2)
        .other          tvmgen_default_fused_nn_softmax_kernel_2,@"STO_CUDA_ENTRY STV_DEFAULT"
tvmgen_default_fused_nn_softmax_kernel_2:
.text.tvmgen_default_fused_nn_softmax_kernel_2:
[----:B------:R-:W-:Y:S02]  /*0000*/  MOV R1, c[0x0][0x28] ;  /* 0x00000a0000017a02 */ /* 0x000fe40000000f00 */
[----:B------:R-:W0:Y:S01]  /*0010*/  S2R R5, SR_CTAID.X ;  /* 0x0000000000057919 */ /* 0x000e220000002500 */
[----:B------:R-:W-:Y:S01]  /*0020*/  MOV R4, 0x4 ;  /* 0x0000000400047802 */ /* 0x000fe20000000f00 */
[----:B------:R-:W-:Y:S02]  /*0030*/  ULDC.64 UR4, c[0x0][0x118] ;  /* 0x0000460000047ab9 */ /* 0x000fe40000000a00 */
[----:B------:R-:W0:Y:S02]  /*0040*/  S2R R0, SR_TID.X ;  /* 0x0000000000007919 */ /* 0x000e240000002100 */
[----:B0-----:R-:W-:-:S04]  /*0050*/  LEA R5, R5, R0, 0xa ;  /* 0x0000000005057211 */ /* 0x001fc800078e50ff */
[----:B------:R-:W-:-:S05]  /*0060*/  SHF.L.U32 R3, R5, 0x7, RZ ;  /* 0x0000000705037819 */ /* 0x000fca00000006ff */
        /* <DEDUP_REMOVED lines=55> */
[----:B--2---:R-:W-:-:S04]  /*03e0*/  FADD R25, RZ, R25 ;  /* 0x00000019ff197221 */ /* 0x004fc80000000000 */
[----:B---3--:R-:W-:Y:S02]  /*03f0*/  FADD R25, R25, R26 ;  /* 0x0000001a19197221 */ /* 0x008fe40000000000 */
[----:B------:R-:W2:Y:S02]  /*0400*/  LDG.E.CONSTANT R26, [R2.64+0xdc] ;  /* 0x0000dc04021a7981 */ /* 0x000ea4000c1e9900 */
[----:B----4-:R-:W-:Y:S02]  /*0410*/  FADD R25, R25, R28 ;  /* 0x0000001c19197221 */ /* 0x010fe40000000000 */
[----:B------:R-:W3:Y:S02]  /*0420*/  LDG.E.CONSTANT R28, [R2.64+0xd4] ;  /* 0x0000d404021c7981 */ /* 0x000ee4000c1e9900 */
[----:B-----5:R-:W-:Y:S02]  /*0430*/  FADD R25, R25, R58 ;  /* 0x0000003a19197221 */ /* 0x020fe40000000000 */
[----:B------:R0:W4:Y:S02]  /*0440*/  LDG.E.CONSTANT R58, [R2.64+0x1f0] ;  /* 0x0001f004023a7981 */ /* 0x000124000c1e9900 */
[----:B------:R-:W-:-:S02]  /*0450*/  FADD R24, R25, R24 ;  /* 0x0000001819187221 */ /* 0x000fc40000000000 */
[----:B------:R-:W5:Y:S02]  /*0460*/  LDG.E.CONSTANT R25, [R2.64+0xe0] ;  /* 0x0000e00402197981 */ /* 0x000f64000c1e9900 */
[----:B------:R-:W-:Y:S02]  /*0470*/  FADD R23, R24, R23 ;  /* 0x0000001718177221 */ /* 0x000fe40000000000 */
[----:B------:R-:W4:Y:S02]  /*0480*/  LDG.E.CONSTANT R24, [R2.64+0xe4] ;  /* 0x0000e40402187981 */ /* 0x000f24000c1e9900 */
[----:B------:R-:W-:Y:S02]  /*0490*/  FADD R22, R23, R22 ;  /* 0x0000001617167221 */ /* 0x000fe40000000000 */
[----:B------:R-:W4:Y:S02]  /*04a0*/  LDG.E.CONSTANT R23, [R2.64+0xe8] ;  /* 0x0000e80402177981 */ /* 0x000f24000c1e9900 */
[----:B------:R-:W-:-:S02]  /*04b0*/  FADD R21, R22, R21 ;  /* 0x0000001516157221 */ /* 0x000fc40000000000 */
[----:B------:R-:W4:Y:S02]  /*04c0*/  LDG.E.CONSTANT R22, [R2.64+0xec] ;  /* 0x0000ec0402167981 */ /* 0x000f24000c1e9900 */
        /* <DEDUP_REMOVED lines=25> */
[----:B------:R-:W4:Y:S04]  /*0660*/  LDG.E.CONSTANT R9, [R2.64+0x120] ;  /* 0x0001200402097981 */ /* 0x000f28000c1e9900 */
[----:B------:R-:W4:Y:S01]  /*0670*/  LDG.E.CONSTANT R8, [R2.64+0x124] ;  /* 0x0001240402087981 */ /* 0x000f22000c1e9900 */
[----:B------:R-:W-:-:S03]  /*0680*/  FADD R59, R59, R0 ;  /* 0x000000003b3b7221 */ /* 0x000fc60000000000 */
[----:B------:R-:W4:Y:S01]  /*0690*/  LDG.E.CONSTANT R0, [R2.64+0x128] ;  /* 0x0001280402007981 */ /* 0x000f22000c1e9900 */
[----:B------:R-:W-:-:S04]  /*06a0*/  FADD R56, R59, R56 ;  /* 0x000000383b387221 */ /* 0x000fc80000000000 */
[----:B------:R-:W-:-:S04]  /*06b0*/  FADD R56, R56, R57 ;  /* 0x0000003938387221 */ /* 0x000fc80000000000 */
[----:B------:R-:W-:Y:S02]  /*06c0*/  FADD R57, R56, R7 ;  /* 0x0000000738397221 */ /* 0x000fe40000000000 */
        /* <DEDUP_REMOVED lines=40> */
[----:B------:R-:W0:Y:S02]  /*0950*/  LDG.E.CONSTANT R53, [R2.64+0x17c] ;  /* 0x00017c0402357981 */ /* 0x000e24000c1e9900 */
[----:B------:R-:W-:-:S02]  /*0960*/  FADD R57, R57, R52 ;  /* 0x0000003439397221 */ /* 0x000fc40000000000 */
[----:B------:R0:W4:Y:S02]  /*0970*/  LDG.E.CONSTANT R52, [R2.64+0x180] ;  /* 0x0001800402347981 */ /* 0x000124000c1e9900 */
[----:B------:R-:W-:Y:S02]  /*0980*/  FADD R57, R57, R48 ;  /* 0x0000003039397221 */ /* 0x000fe40000000000 */
[----:B------:R0:W4:Y:S02]  /*0990*/  LDG.E.CONSTANT R48, [R2.64+0x184] ;  /* 0x0001840402307981 */ /* 0x000124000c1e9900 */
[----:B------:R-:W-:Y:S02]  /*09a0*/  FADD R56, R57, R34 ;  /* 0x0000002239387221 */ /* 0x000fe40000000000 */
[----:B------:R0:W4:Y:S02]  /*09b0*/  LDG.E.CONSTANT R34, [R2.64+0x188] ;  /* 0x0001880402227981 */ /* 0x000124000c1e9900 */
        /* <DEDUP_REMOVED lines=10> */
[----:B---3--:R-:W-:Y:S02]  /*0a60*/  FADD R56, R57, R28 ;  /* 0x0000001c39387221 */ /* 0x008fe40000000000 */
[----:B------:R0:W3:Y:S02]  /*0a70*/  LDG.E.CONSTANT R28, [R2.64+0x1a0] ;  /* 0x0001a004021c7981 */ /* 0x0000e4000c1e9900 */
[----:B------:R-:W-:-:S02]  /*0a80*/  FADD R57, R56, R27 ;  /* 0x0000001b38397221 */ /* 0x000fc40000000000 */
[----:B------:R0:W3:Y:S02]  /*0a90*/  LDG.E.CONSTANT R27, [R2.64+0x1a4] ;  /* 0x0001a404021b7981 */ /* 0x0000e4000c1e9900 */
[----:B--2---:R-:W-:Y:S02]  /*0aa0*/  FADD R56, R57, R26 ;  /* 0x0000001a39387221 */ /* 0x004fe40000000000 */
[----:B------:R0:W2:Y:S02]  /*0ab0*/  LDG.E.CONSTANT R26, [R2.64+0x1a8] ;  /* 0x0001a804021a7981 */ /* 0x0000a4000c1e9900 */
[----:B-----5:R-:W-:Y:S02]  /*0ac0*/  FADD R57, R56, R25 ;  /* 0x0000001938397221 */ /* 0x020fe40000000000 */
[----:B------:R0:W5:Y:S02]  /*0ad0*/  LDG.E.CONSTANT R25, [R2.64+0x1ac] ;  /* 0x0001ac0402197981 */ /* 0x000164000c1e9900 */
[----:B----4-:R-:W-:-:S02]  /*0ae0*/  FADD R56, R57, R24 ;  /* 0x0000001839387221 */ /* 0x010fc40000000000 */
        /* <DEDUP_REMOVED lines=32> */
[----:B------:R0:W4:Y:S04]  /*0cf0*/  LDG.E.CONSTANT R57, [R2.64+0x1f4] ;  /* 0x0001f40402397981 */ /* 0x000128000c1e9900 */
[----:B------:R0:W4:Y:S04]  /*0d00*/  LDG.E.CONSTANT R56, [R2.64+0x1f8] ;  /* 0x0001f80402387981 */ /* 0x000128000c1e9900 */
[----:B------:R0:W4:Y:S01]  /*0d10*/  LDG.E.CONSTANT R8, [R2.64+0x1fc] ;  /* 0x0001fc0402087981 */ /* 0x000122000c1e9900 */
[----:B------:R-:W-:-:S04]  /*0d20*/  FADD R0, R59, R0 ;  /* 0x000000003b007221 */ /* 0x000fc80000000000 */
        /* <DEDUP_REMOVED lines=20> */
[----:B0-----:R-:W-:-:S04]  /*0e70*/  FADD R3, R54, R53 ;  /* 0x0000003536037221 */ /* 0x001fc80000000000 */
[----:B------:R-:W-:-:S04]  /*0e80*/  FADD R3, R52, R3 ;  /* 0x0000000334037221 */ /* 0x000fc80000000000 */
[----:B------:R-:W-:-:S04]  /*0e90*/  FADD R3, R3, R48 ;  /* 0x0000003003037221 */ /* 0x000fc80000000000 */
[----:B------:R-:W-:-:S04]  /*0ea0*/  FADD R34, R3, R34 ;  /* 0x0000002203227221 */ /* 0x000fc80000000000 */
[----:B------:R-:W-:-:S04]  /*0eb0*/  FADD R33, R34, R33 ;  /* 0x0000002122217221 */ /* 0x000fc80000000000 */
[----:B------:R-:W-:-:S04]  /*0ec0*/  FADD R32, R33, R32 ;  /* 0x0000002021207221 */ /* 0x000fc80000000000 */
[----:B------:R-:W-:-:S04]  /*0ed0*/  FADD R31, R32, R31 ;  /* 0x0000001f201f7221 */ /* 0x000fc80000000000 */
[----:B------:R-:W-:-:S04]  /*0ee0*/  FADD R30, R31, R30 ;  /* 0x0000001e1f1e7221 */ /* 0x000fc80000000000 */
[----:B------:R-:W-:Y:S01]  /*0ef0*/  FADD R29, R30, R29 ;  /* 0x0000001d1e1d7221 */ /* 0x000fe20000000000 */
[----:B------:R-:W-:-:S03]  /*0f00*/  IMAD.WIDE R4, R5, R4, c[0x0][0x168] ;  /* 0x00005a0005047625 */ /* 0x000fc600078e0204 */
[----:B---3--:R-:W-:-:S04]  /*0f10*/  FADD R28, R29, R28 ;  /* 0x0000001c1d1c7221 */ /* 0x008fc80000000000 */
[----:B------:R-:W-:-:S04]  /*0f20*/  FADD R27, R28, R27 ;  /* 0x0000001b1c1b7221 */ /* 0x000fc80000000000 */
[----:B--2---:R-:W-:-:S04]  /*0f30*/  FADD R26, R27, R26 ;  /* 0x0000001a1b1a7221 */ /* 0x004fc80000000000 */
[----:B-----5:R-:W-:-:S04]  /*0f40*/  FADD R25, R26, R25 ;  /* 0x000000191a197221 */ /* 0x020fc80000000000 */
[----:B----4-:R-:W-:-:S04]  /*0f50*/  FADD R24, R25, R24 ;  /* 0x0000001819187221 */ /* 0x010fc80000000000 */
        /* <DEDUP_REMOVED lines=19> */
[----:B------:R-:W-:Y:S04]  /*1090*/  STG.E [R4.64], RZ ;  /* 0x000000ff04007986 */ /* 0x000fe8000c101904 */
[----:B------:R-:W-:Y:S01]  /*10a0*/  STG.E [R4.64], R57 ;  /* 0x0000003904007986 */ /* 0x000fe2000c101904 */
[----:B------:R-:W-:Y:S05]  /*10b0*/  EXIT ;  /* 0x000000000000794d */ /* 0x000fea0003800000 */
.L_x_73:
        /* <DEDUP_REMOVED lines=12> */
.L_x_102:


//--------------------- .text.tvmgen_default_fused_nn_softmax_kernel_1 --------------------------
	.section	.text.tvmgen_default_fused_nn_softmax_kernel_1,"ax",@progbits
	.sectioninfo	@"SHI_REGISTERS=14"
	.align	128
        .global         tvmgen_default_fused_nn_softmax_kernel_1
        .type           tvmgen_default_fused_nn_softmax_kernel_1,@function
        .size           tvmgen_default_fused_nn_softmax_kernel_1,(.L_x_103 - tvmgen_default_fused_nn_softmax_kernel_1)
        .other          tvmgen_default_fused_nn_softmax_kernel_1,@"STO_CUDA_ENTRY STV_DEFAULT"
tvmgen_default_fused_nn_softmax_kernel_1:
.text.tvmgen_default_fused_nn_softmax_kernel_1:
[----:B------:R-:W-:Y:S02]  /*0000*/  MOV R1, c[0x0][0x28] ;  /* 0x00000a0000017a02 */ /* 0x000fe40000000f00 */
[----:B------:R-:W0:Y:S01]  /*0010*/  S2R R0, SR_CTAID.X ;  /* 0x0000000000007919 */ /* 0x000e220000002500 */
[----:B------:R-:W-:Y:S01]  /*0020*/  MOV R11, 0x4 ;  /* 0x00000004000b7802 */ /* 0x000fe20000000f00 */
[----:B------:R-:W-:Y:S02]  /*0030*/  ULDC.64 UR4, c[0x0][0x118] ;  /* 0x0000460000047ab9 */ /* 0x000fe40000000a00 */
[----:B------:R-:W1:Y:S01]  /*0040*/  S2R R3, SR_TID.X ;  /* 0x0000000000037919 */ /* 0x000e620000002100 */
[C---:B0-----:R-:W-:Y:S02]  /*0050*/  SHF.L.U32 R2, R0.reuse, 0x3, RZ ;  /* 0x0000000300027819 */ /* 0x041fe400000006ff */
[----:B-1----:R-:W-:Y:S02]  /*0060*/  LEA R0, R0, R3, 0xa ;  /* 0x0000000300007211 */ /* 0x002fe400078e50ff */
[----:B------:R-:W-:-:S03]  /*0070*/  LEA.HI.SX32 R4, R3, R2, 0x19 ;  /* 0x0000000203047211 */ /* 0x000fc600078fcaff */
[----:B------:R-:W-:-:S04]  /*0080*/  IMAD.WIDE R2, R0, R11, c[0x0][0x170] ;  /* 0x00005c0000027625 */ /* 0x000fc800078e020b */
[-C--:B------:R-:W-:Y:S01]  /*0090*/  IMAD.WIDE R4, R4, R11.reuse, c[0x0][0x168] ;  /* 0x00005a0004047625 */ /* 0x080fe200078e020b */
[----:B------:R0:W2:Y:S04]  /*00a0*/  LDG.E.CONSTANT R6, [R2.64] ;  /* 0x0000000402067981 */ /* 0x0000a8000c1e9900 */
[----:B------:R-:W2:Y:S04]  /*00b0*/  LDG.E.CONSTANT R7, [R4.64] ;  /* 0x0000000404077981 */ /* 0x000ea8000c1e9900 */
[----:B------:R0:W3:Y:S04]  /*00c0*/  LDG.E.CONSTANT R8, [R2.64+0x100000] ;  /* 0x1000000402087981 */ /* 0x0000e8000c1e9900 */
[----:B------:R-:W3:Y:S01]  /*00d0*/  LDG.E.CONSTANT R9, [R4.64+0x2000] ;  /* 0x0020000404097981 */ /* 0x000ee2000c1e9900 */
[----:B0-----:R-:W-:Y:S01]  /*00e0*/  IMAD.WIDE R2, R0, R11, c[0x0][0x160] ;  /* 0x0000580000027625 */ /* 0x001fe200078e020b */
[----:B--2---:R-:W-:-:S04]  /*00f0*/  FADD R6, R6, -R7 ;  /* 0x8000000706067221 */ /* 0x004fc80000000000 */
[----:B------:R-:W-:Y:S01]  /*0100*/  FMUL R6, R6, 1.4426950216293334961 ;  /* 0x3fb8aa3b06067820 */ /* 0x000fe20000400000 */
[----:B---3--:R-:W-:-:S04]  /*0110*/  FADD R8, R8, -R9 ;  /* 0x8000000908087221 */ /* 0x008fc80000000000 */
[----:B------:R-:W-:Y:S01]  /*0120*/  FSETP.GEU.AND P0, PT, R6, -126, PT ;  /* 0xc2fc00000600780b */ /* 0x000fe20003f0e000 */
[----:B------:R-:W-:-:S05]  /*0130*/  FMUL R8, R8, 1.4426950216293334961 ;  /* 0x3fb8aa3b08087820 */ /* 0x000fca0000400000 */
[----:B------:R-:W-:-:S07]  /*0140*/  FSETP.GEU.AND P1, PT, R8, -126, PT ;  /* 0xc2fc00000800780b */ /* 0x000fce0003f2e000 */
[----:B------:R-:W-:-:S04]  /*0150*/  @!P0 FMUL R6, R6, 0.5 ;  /* 0x3f00000006068820 */ /* 0x000fc80000400000 */
[----:B------:R-:W0:Y:S02]  /*0160*/  MUFU.EX2 R7, R6 ;  /* 0x0000000600077308 */ /* 0x000e240000000800 */
[----:B------:R-:W-:-:S06]  /*0170*/  @!P1 FMUL R8, R8, 0.5 ;  /* 0x3f00000008089820 */ /* 0x000fcc0000400000 */
[----:B------:R-:W1:Y:S01]  /*0180*/  MUFU.EX2 R9, R8 ;  /* 0x0000000800097308 */ /* 0x000e620000000800 */
[----:B0-----:R-:W-:-:S05]  /*0190*/  @!P0 FMUL R7, R7, R7 ;  /* 0x0000000707078220 */ /* 0x001fca0000400000 */
[----:B------:R-:W-:Y:S01]  /*01a0*/  STG.E [R2.64], R7 ;  /* 0x0000000702007986 */ /* 0x000fe2000c101904 */
[----:B-1----:R-:W-:-:S05]  /*01b0*/  @!P1 FMUL R9, R9, R9 ;  /* 0x0000000909099220 */ /* 0x002fca0000400000 */
[----:B------:R-:W-:Y:S01]  /*01c0*/  STG.E [R2.64+0x100000], R9 ;  /* 0x1000000902007986 */ /* 0x000fe2000c101904 */
[----:B------:R-:W-:Y:S05]  /*01d0*/  EXIT ;  /* 0x000000000000794d */ /* 0x000fea0003800000 */
.L_x_74:
        /* <DEDUP_REMOVED lines=10> */
.L_x_103:


//--------------------- .text.tvmgen_default_fused_nn_dense_4_kernel --------------------------
	.section	.text.tvmgen_default_fused_nn_dense_4_kernel,"ax",@progbits
	.sectionflags	@"SHF_BARRIERS=1"
	.sectioninfo	@"SHI_REGISTERS=63"
	.align	128
        .global         tvmgen_default_fused_nn_dense_4_kernel
        .type           tvmgen_default_fused_nn_dense_4_kernel,@function
        .size           tvmgen_default_fused_nn_dense_4_kernel,(.L_x_104 - tvmgen_default_fused_nn_dense_4_kernel)
        .other          tvmgen_default_fused_nn_dense_4_kernel,@"STO_CUDA_ENTRY STV_DEFAULT"
tvmgen_default_fused_nn_dense_4_kernel:
.text.tvmgen_default_fused_nn_dense_4_kernel:
        /* <DEDUP_REMOVED lines=131> */
[----:B------:R-:W-:-:S04]  /*0830*/  IMAD R9, R7, 0x1f500, R6 ;  /* 0x0001f50007097824 */ /* 0x000fc800078e0206 */
[----:B------:R-:W-:-:S05]  /*0840*/  IMAD.WIDE R8, R9, R8, c[0x0][0x160] ;  /* 0x0000580009087625 */ /* 0x000fca00078e0208 */
[----:B0-----:R-:W-:Y:S01]  /*0850*/  STG.E [R8.64], R3 ;  /* 0x0000000308007986 */ /* 0x001fe2000c101904 */
[----:B------:R-:W-:Y:S05]  /*0860*/  EXIT ;  /* 0x000000000000794d */ /* 0x000fea0003800000 */
.L_x_75:
        /* <DEDUP_REMOVED lines=9> */
.L_x_104:


//--------------------- .text.tvmgen_default_fused_nn_dense_2_kernel --------------------------
	.section	.text.tvmgen_default_fused_nn_dense_2_kernel,"ax",@progbits
	.sectionflags	@"SHF_BARRIERS=1"
	.sectioninfo	@"SHI_REGISTERS=63"
	.align	128
        .global         tvmgen_default_fused_nn_dense_2_kernel
        .type           tvmgen_default_fused_nn_dense_2_kernel,@function
        .size           tvmgen_default_fused_nn_dense_2_kernel,(.L_x_105 - tvmgen_default_fused_nn_dense_2_kernel)
        .other          tvmgen_default_fused_nn_dense_2_kernel,@"STO_CUDA_ENTRY STV_DEFAULT"
tvmgen_default_fused_nn_dense_2_kernel:
.text.tvmgen_default_fused_nn_dense_2_kernel:
        /* <DEDUP_REMOVED lines=135> */
.L_x_76:
        /* <DEDUP_REMOVED lines=9> */
.L_x_105:


//--------------------- .text.tvmgen_default_fused_multiply_strided_slice_negative_strided_slice_concatenate_multiply_add_exp_98b283a43dfeffd8__kernel --------------------------
	.section	.text.tvmgen_default_fused_multiply_strided_slice_negative_strided_slice_concatenate_multiply_add_exp_98b283a43dfeffd8__kernel,"ax",@progbits
	.sectioninfo	@"SHI_REGISTERS=18"
	.align	128
        .global         tvmgen_default_fused_multiply_strided_slice_negative_strided_slice_concatenate_multiply_add_exp_98b283a43dfeffd8__kernel
        .type           tvmgen_default_fused_multiply_strided_slice_negative_strided_slice_concatenate_multiply_add_exp_98b283a43dfeffd8__kernel,@function
        .size           tvmgen_default_fused_multiply_strided_slice_negative_strided_slice_concatenate_multiply_add_exp_98b283a43dfeffd8__kernel,(.L_x_106 - tvmgen_default_fused_multiply_strided_slice_negative_strided_slice_concatenate_multiply_add_exp_98b283a43dfeffd8__kernel)
        .other          tvmgen_default_fused_multiply_strided_slice_negative_strided_slice_concatenate_multiply_add_exp_98b283a43dfeffd8__kernel,@"STO_CUDA_ENTRY STV_DEFAULT"
tvmgen_default_fused_multiply_strided_slice_negative_strided_slice_concatenate_multiply_add_exp_98b283a43dfeffd8__kernel:
.text.tvmgen_default_fused_multiply_strided_slice_negative_strided_slice_concatenate_multiply_add_exp_98b283a43dfeffd8__kernel:
[----:B------:R-:W-:Y:S02]  /*0000*/  MOV R1, c[0x0][0x28] ;  /* 0x00000a0000017a02 */ /* 0x000fe40000000f00 */
[----:B------:R-:W0:Y:S01]  /*0010*/  S2UR UR4, SR_CTAID.X ;  /* 0x00000000000479c3 */ /* 0x000e220000002500 */
[----:B------:R-:W1:Y:S01]  /*0020*/  S2R R9, SR_TID.X ;  /* 0x0000000000097919 */ /* 0x000e620000002100 */
[----:B------:R-:W-:Y:S01]  /*0030*/  MOV R15, 0x4 ;  /* 0x00000004000f7802 */ /* 0x000fe20000000f00 */
[----:B0-----:R-:W-:Y:S01]  /*0040*/  USHF.L.U32 UR5, UR4, 0xa, URZ ;  /* 0x0000000a04057899 */ /* 0x001fe2000800063f */
[----:B-1----:R-:W-:Y:S01]  /*0050*/  LOP3.LUT P0, RZ, R9, 0x20, RZ, 0xc0, !PT ;  /* 0x0000002009ff7812 */ /* 0x002fe2000780c0ff */
[----:B------:R-:W-:Y:S02]  /*0060*/  USHF.L.U32 UR4, UR4, 0x8, URZ ;  /* 0x0000000804047899 */ /* 0x000fe4000800063f */
[----:B------:R-:W-:Y:S02]  /*0070*/  ULOP3.LUT UR6, UR5, 0x1c00, URZ, 0xc0, !UPT ;  /* 0x00001c0005067892 */ /* 0x000fe4000f8ec03f */
[----:B------:R-:W-:-:S04]  /*0080*/  ULOP3.LUT UR4, UR4, 0xffffe000, URZ, 0xc0, !UPT ;  /* 0xffffe00004047892 */ /* 0x000fc8000f8ec03f */
[----:B------:R-:W-:Y:S01]  /*0090*/  IADD3 R4, R9, UR6, RZ ;  /* 0x0000000609047c10 */ /* 0x000fe2000fffe0ff */
[----:B------:R-:W-:-:S03]  /*00a0*/  ULDC.64 UR6, c[0x0][0x118] ;  /* 0x0000460000067ab9 */ /* 0x000fc60000000a00 */
[C---:B------:R-:W-:Y:S01]  /*00b0*/  IADD3 R2, R4.reuse, UR4, RZ ;  /* 0x0000000404027c10 */ /* 0x040fe2000fffe0ff */
[----:B------:R-:W-:-:S04]  /*00c0*/  IMAD.WIDE R6, R4, R15, c[0x0][0x178] ;  /* 0x00005e0004067625 */ /* 0x000fc800078e020f */
[-C--:B------:R-:W-:Y:S02]  /*00d0*/  IMAD.WIDE R2, R2, R15.reuse, c[0x0][0x168] ;  /* 0x00005a0002027625 */ /* 0x080fe400078e020f */
[----:B------:R-:W2:Y:S02]  /*00e0*/  LDG.E.CONSTANT R7, [R6.64] ;  /* 0x0000000606077981 */ /* 0x000ea4000c1e9900 */
[----:B------:R-:W-:Y:S02]  /*00f0*/  IMAD.WIDE R4, R4, R15, c[0x0][0x170] ;  /* 0x00005c0004047625 */ /* 0x000fe400078e020f */
[----:B------:R-:W2:Y:S04]  /*0100*/  @P0 LDG.E.CONSTANT R8, [R2.64+-0x80] ;  /* 0xffff800602080981 */ /* 0x000ea8000c1e9900 */
[----:B------:R-:W3:Y:S04]  /*0110*/  @!P0 LDG.E.CONSTANT R0, [R2.64+0x80] ;  /* 0x0000800602008981 */ /* 0x000ee8000c1e9900 */
[----:B------:R-:W4:Y:S04]  /*0120*/  LDG.E.CONSTANT R4, [R4.64] ;  /* 0x0000000604047981 */ /* 0x000f28000c1e9900 */
[----:B------:R-:W4:Y:S01]  /*0130*/  LDG.E.CONSTANT R11, [R2.64] ;  /* 0x00000006020b7981 */ /* 0x000f22000c1e9900 */
[----:B------:R-:W-:Y:S01]  /*0140*/  IADD3 R9, R9, UR5, RZ ;  /* 0x0000000509097c10 */ /* 0x000fe2000fffe0ff */
[----:B---3--:R-:W-:-:S04]  /*0150*/  @!P0 FADD R8, RZ, -R0 ;  /* 0x80000000ff088221 */ /* 0x008fc80000000000 */
[----:B--2---:R-:W-:Y:S01]  /*0160*/  FMUL R13, R7, R8 ;  /* 0x00000008070d7220 */ /* 0x004fe20000400000 */
[----:B------:R-:W-:-:S03]  /*0170*/  IMAD.WIDE R8, R9, R15, c[0x0][0x160] ;  /* 0x0000580009087625 */ /* 0x000fc600078e020f */
[----:B----4-:R-:W-:-:S05]  /*0180*/  FFMA R11, R4, R11, R13 ;  /* 0x0000000b040b7223 */ /* 0x010fca000000000d */
[----:B------:R-:W-:Y:S01]  /*0190*/  STG.E [R8.64], R11 ;  /* 0x0000000b08007986 */ /* 0x000fe2000c101906 */
[----:B------:R-:W-:Y:S05]  /*01a0*/  EXIT ;  /* 0x000000000000794d */ /* 0x000fea0003800000 */
.L_x_77:
        /* <DEDUP_REMOVED lines=13> */
.L_x_106:


//--------------------- .nv.shared.tvmgen_default_fused_nn_dense_3_kernel --------------------------
	.section	.nv.shared.tvmgen_default_fused_nn_dense_3_kernel,"aw",@nobits
	.sectionflags	@""
	.align	4
.nv.shared.tvmgen_default_fused_nn_dense_3_kernel:
	.zero		12


//--------------------- .nv.shared.tvmgen_default_fused_nn_batch_matmul_kernel --------------------------
	.section	.nv.shared.tvmgen_default_fused_nn_batch_matmul_kernel,"aw",@nobits
	.sectionflags	@""
	.align	4
.nv.shared.tvmgen_default_fused_nn_batch_matmul_kernel:
	.zero		4096


//--------------------- .nv.shared.tvmgen_default_fused_nn_batch_matmul_1_kernel --------------------------
	.section	.nv.shared.tvmgen_default_fused_nn_batch_matmul_1_kernel,"aw",@nobits
	.sectionflags	@""
	.align	4
.nv.shared.tvmgen_default_fused_nn_batch_matmul_1_kernel:
	.zero		4096


//--------------------- .nv.shared.tvmgen_default_fused_nn_dense_kernel --------------------------
	.section	.nv.shared.tvmgen_default_fused_nn_dense_kernel,"aw",@nobits
	.sectionflags	@""
	.align	4
.nv.shared.tvmgen_default_fused_nn_dense_kernel:
	.zero		12


//--------------------- .nv.shared.tvmgen_default_fused_nn_dense_1_kernel --------------------------
	.section	.nv.shared.tvmgen_default_fused_nn_dense_1_kernel,"aw",@nobits
	.sectionflags	@""
	.align	4
.nv.shared.tvmgen_default_fused_nn_dense_1_kernel:
	.zero		12


//--------------------- .nv.shared.tvmgen_default_fused_nn_dense_4_kernel --------------------------
	.section	.nv.shared.tvmgen_default_fused_nn_dense_4_kernel,"aw",@nobits
	.sectionflags	@""
	.align	4
.nv.shared.tvmgen_default_fused_nn_dense_4_kernel:
	.zero		12


//--------------------- .nv.shared.tvmgen_default_fused_nn_dense_2_kernel --------------------------
	.section	.nv.shared.tvmgen_default_fused_nn_dense_2_kernel,"aw",@nobits
	.sectionflags	@""
	.align	4
.nv.shared.tvmgen_default_fused_nn_dense_2_kernel:
	.zero		12
